	.target	sm_100a

	.elftype	@"ET_EXEC"


//--------------------- .note.nv.tkinfo           --------------------------
	.section	.note.nv.tkinfo,"",@"SHT_NOTE"
	.sectionflags	@"SHF_NOTE_NV_TKINFO"
	.tkinfo
        /*0018*/ 	.word	0x00000002
        /*0030*/ 	.string	""
        /*0030*/ 	.string	"ptxas"
        /*0030*/ 	.string	"Cuda compilation tools, release 13.0, V13.0.88"
        /*0030*/ 	.string	"Build cuda_13.0.r13.0/compiler.36424714_0"
        /*0030*/ 	.string	"-arch sm_100a -m 64 "



//--------------------- .note.nv.cuinfo           --------------------------
	.section	.note.nv.cuinfo,"",@"SHT_NOTE"
	.sectionflags	@"SHF_NOTE_NV_CUINFO"
        /*0018*/ 	.short	0x0002
        /*001a*/ 	.short	0x0064
        /*001c*/ 	.short	0x0082
	.zero		2


//--------------------- .nv.info                  --------------------------
	.section	.nv.info,"",@"SHT_CUDA_INFO"
	.align	4


	//----- nvinfo : EIATTR_REGCOUNT
	.align		4
        /*0000*/ 	.byte	0x04, 0x2f
        /*0002*/ 	.short	(.L_19 - .L_18)
	.align		4
.L_18:
        /*0004*/ 	.word	index@(_ZN7cutlass13device_kernelINS_4gemm6kernel13GemmUniversalIN4cute5tupleIJiiiiEEENS1_10collective13CollectiveMmaINS1_35MainloopSm100TmaUmmaWarpSpecializedILi32ELi2ELi4ENS5_IJNS4_1CILi2EEENSA_ILi4EEENSA_ILi1EEEEEEEENS5_IJNSA_ILi256EEENSA_ILi128EEENSA_ILi32EEEEEENS_12float_e5m2_tENS5_IJlSD_lEEESK_SL_NS4_8TiledMMAINS4_8MMA_AtomIJNS4_10MMA_TraitsINS4_25SM100_MMA_F8F6F4_2x1SM_SSEJSK_SK_fSG_SH_NS4_17integral_constantINS4_4UMMA5MajorELSS_0EEEST_NSQ_INSR_7ScaleInELSU_0EEESV_EEEEEENS4_6LayoutINS5_IJSD_SD_SD_EEENS5_IJNSA_ILi0EEES10_S10_EEEEENS5_IJNS4_10UnderscoreES13_S13_EEEEENS4_28SM100_TMA_2SM_LOAD_MULTICASTENS4_14ComposedLayoutINS4_7SwizzleILi1ELi4ELi3EEENS4_18smem_ptr_flag_bitsILi8EEENSY_INS5_IJNSA_ILi8EEESI_EEENS5_IJSI_SD_EEEEEEEvNS4_8identityENS4_18SM100_TMA_2SM_LOADES1G_vS1H_EENS_8epilogue10collective18CollectiveEpilogueINS1K_23Sm100TmaWarpSpecializedILi2ELi2ELi64ELb0ELb0EEEJNS5_IJSH_SH_SI_EEENS5_IJNSY_ISH_SD_EENSY_INSA_ILi64EEESD_EEEEESK_SL_SK_SL_NS1K_6fusion15FusionCallbacksIS1O_NS1U_17LinearCombinationISK_fSK_fLNS_15FloatRoundStyleE2EEES1P_S1T_JEEENS4_5SM1004TMEM4LOAD26SM100_TMEM_LOAD_32dp32b64xENS4_13SM90_TMA_LOADENS17_INS18_ILi2ELi4ELi3EEES1B_NSY_INS5_IJS1C_S1R_EEENS5_IJS1R_SD_EEEEEEENS4_39AutoVectorizingCopyWithAssumedAlignmentILi128EEENS4_14SM90_TMA_STOREES29_S2B_S2B_EEEvvEEEEvNT_6ParamsE)
        /*0008*/ 	.word	0x000000d0


	//----- nvinfo : EIATTR_FRAME_SIZE
	.align		4
.L_19:
        /*000c*/ 	.byte	0x04, 0x11
        /*000e*/ 	.short	(.L_21 - .L_20)
	.align		4
.L_20:
        /*0010*/ 	.word	index@($__internal_2_$__cuda_sm10x_tcgen05_guardrail_trap_unallocated_columns_being_dealloced)
        /*0014*/ 	.word	0x00000000


	//----- nvinfo : EIATTR_FRAME_SIZE
	.align		4
.L_21:
        /*0018*/ 	.byte	0x04, 0x11
        /*001a*/ 	.short	(.L_23 - .L_22)
	.align		4
.L_22:
        /*001c*/ 	.word	index@($__internal_1_$__cuda_sm10x_tcgen05_guardrail_trap_phase_invalid_during_alloc)
        /*0020*/ 	.word	0x00000000


	//----- nvinfo : EIATTR_FRAME_SIZE
	.align		4
.L_23:
        /*0024*/ 	.byte	0x04, 0x11
        /*0026*/ 	.short	(.L_25 - .L_24)
	.align		4
.L_24:
        /*0028*/ 	.word	index@($__internal_0_$__cuda_sm10x_tcgen05_guardrail_trap_col_being_dealloced_not_returned_by_alloc)
        /*002c*/ 	.word	0x00000000


	//----- nvinfo : EIATTR_FRAME_SIZE
	.align		4
.L_25:
        /*0030*/ 	.byte	0x04, 0x11
        /*0032*/ 	.short	(.L_27 - .L_26)
	.align		4
.L_26:
        /*0034*/ 	.word	index@(_ZN7cutlass13device_kernelINS_4gemm6kernel13GemmUniversalIN4cute5tupleIJiiiiEEENS1_10collective13CollectiveMmaINS1_35MainloopSm100TmaUmmaWarpSpecializedILi32ELi2ELi4ENS5_IJNS4_1CILi2EEENSA_ILi4EEENSA_ILi1EEEEEEEENS5_IJNSA_ILi256EEENSA_ILi128EEENSA_ILi32EEEEEENS_12float_e5m2_tENS5_IJlSD_lEEESK_SL_NS4_8TiledMMAINS4_8MMA_AtomIJNS4_10MMA_TraitsINS4_25SM100_MMA_F8F6F4_2x1SM_SSEJSK_SK_fSG_SH_NS4_17integral_constantINS4_4UMMA5MajorELSS_0EEEST_NSQ_INSR_7ScaleInELSU_0EEESV_EEEEEENS4_6LayoutINS5_IJSD_SD_SD_EEENS5_IJNSA_ILi0EEES10_S10_EEEEENS5_IJNS4_10UnderscoreES13_S13_EEEEENS4_28SM100_TMA_2SM_LOAD_MULTICASTENS4_14ComposedLayoutINS4_7SwizzleILi1ELi4ELi3EEENS4_18smem_ptr_flag_bitsILi8EEENSY_INS5_IJNSA_ILi8EEESI_EEENS5_IJSI_SD_EEEEEEEvNS4_8identityENS4_18SM100_TMA_2SM_LOADES1G_vS1H_EENS_8epilogue10collective18CollectiveEpilogueINS1K_23Sm100TmaWarpSpecializedILi2ELi2ELi64ELb0ELb0EEEJNS5_IJSH_SH_SI_EEENS5_IJNSY_ISH_SD_EENSY_INSA_ILi64EEESD_EEEEESK_SL_SK_SL_NS1K_6fusion15FusionCallbacksIS1O_NS1U_17LinearCombinationISK_fSK_fLNS_15FloatRoundStyleE2EEES1P_S1T_JEEENS4_5SM1004TMEM4LOAD26SM100_TMEM_LOAD_32dp32b64xENS4_13SM90_TMA_LOADENS17_INS18_ILi2ELi4ELi3EEES1B_NSY_INS5_IJS1C_S1R_EEENS5_IJS1R_SD_EEEEEEENS4_39AutoVectorizingCopyWithAssumedAlignmentILi128EEENS4_14SM90_TMA_STOREES29_S2B_S2B_EEEvvEEEEvNT_6ParamsE)
        /*0038*/ 	.word	0x00000000


	//----- nvinfo : EIATTR_MIN_STACK_SIZE
	.align		4
.L_27:
        /*003c*/ 	.byte	0x04, 0x12
        /*003e*/ 	.short	(.L_29 - .L_28)
	.align		4
.L_28:
        /*0040*/ 	.word	index@(_ZN7cutlass13device_kernelINS_4gemm6kernel13GemmUniversalIN4cute5tupleIJiiiiEEENS1_10collective13CollectiveMmaINS1_35MainloopSm100TmaUmmaWarpSpecializedILi32ELi2ELi4ENS5_IJNS4_1CILi2EEENSA_ILi4EEENSA_ILi1EEEEEEEENS5_IJNSA_ILi256EEENSA_ILi128EEENSA_ILi32EEEEEENS_12float_e5m2_tENS5_IJlSD_lEEESK_SL_NS4_8TiledMMAINS4_8MMA_AtomIJNS4_10MMA_TraitsINS4_25SM100_MMA_F8F6F4_2x1SM_SSEJSK_SK_fSG_SH_NS4_17integral_constantINS4_4UMMA5MajorELSS_0EEEST_NSQ_INSR_7ScaleInELSU_0EEESV_EEEEEENS4_6LayoutINS5_IJSD_SD_SD_EEENS5_IJNSA_ILi0EEES10_S10_EEEEENS5_IJNS4_10UnderscoreES13_S13_EEEEENS4_28SM100_TMA_2SM_LOAD_MULTICASTENS4_14ComposedLayoutINS4_7SwizzleILi1ELi4ELi3EEENS4_18smem_ptr_flag_bitsILi8EEENSY_INS5_IJNSA_ILi8EEESI_EEENS5_IJSI_SD_EEEEEEEvNS4_8identityENS4_18SM100_TMA_2SM_LOADES1G_vS1H_EENS_8epilogue10collective18CollectiveEpilogueINS1K_23Sm100TmaWarpSpecializedILi2ELi2ELi64ELb0ELb0EEEJNS5_IJSH_SH_SI_EEENS5_IJNSY_ISH_SD_EENSY_INSA_ILi64EEESD_EEEEESK_SL_SK_SL_NS1K_6fusion15FusionCallbacksIS1O_NS1U_17LinearCombinationISK_fSK_fLNS_15FloatRoundStyleE2EEES1P_S1T_JEEENS4_5SM1004TMEM4LOAD26SM100_TMEM_LOAD_32dp32b64xENS4_13SM90_TMA_LOADENS17_INS18_ILi2ELi4ELi3EEES1B_NSY_INS5_IJS1C_S1R_EEENS5_IJS1R_SD_EEEEEEENS4_39AutoVectorizingCopyWithAssumedAlignmentILi128EEENS4_14SM90_TMA_STOREES29_S2B_S2B_EEEvvEEEEvNT_6ParamsE)
        /*0044*/ 	.word	0x00000000
.L_29:


//--------------------- .nv.compat                --------------------------
	.section	.nv.compat,"",@"SHT_CUDA_COMPAT_INFO"
	.align	4
        /*0000*/ 	.byte	0x02, 0x09, 0x01, 0x00, 0x02, 0x02, 0x02, 0x00, 0x02, 0x05, 0x05, 0x00, 0x03, 0x07, 0x01, 0x01
        /*0010*/ 	.byte	0x02, 0x03, 0x01, 0x00, 0x02, 0x06, 0x01, 0x00, 0x04, 0x0b, 0x08, 0x00, 0x09, 0x00, 0x00, 0x00
        /*0020*/ 	.byte	0x00, 0x00, 0x00, 0x00


//--------------------- .nv.info._ZN7cutlass13device_kernelINS_4gemm6kernel13GemmUniversalIN4cute5tupleIJiiiiEEENS1_10collective13CollectiveMmaINS1_35MainloopSm100TmaUmmaWarpSpecializedILi32ELi2ELi4ENS5_IJNS4_1CILi2EEENSA_ILi4EEENSA_ILi1EEEEEEEENS5_IJNSA_ILi256EEENSA_ILi128EEENSA_ILi32EEEEEENS_12float_e5m2_tENS5_IJlSD_lEEESK_SL_NS4_8TiledMMAINS4_8MMA_AtomIJNS4_10MMA_TraitsINS4_25SM100_MMA_F8F6F4_2x1SM_SSEJSK_SK_fSG_SH_NS4_17integral_constantINS4_4UMMA5MajorELSS_0EEEST_NSQ_INSR_7ScaleInELSU_0EEESV_EEEEEENS4_6LayoutINS5_IJSD_SD_SD_EEENS5_IJNSA_ILi0EEES10_S10_EEEEENS5_IJNS4_10UnderscoreES13_S13_EEEEENS4_28SM100_TMA_2SM_LOAD_MULTICASTENS4_14ComposedLayoutINS4_7SwizzleILi1ELi4ELi3EEENS4_18smem_ptr_flag_bitsILi8EEENSY_INS5_IJNSA_ILi8EEESI_EEENS5_IJSI_SD_EEEEEEEvNS4_8identityENS4_18SM100_TMA_2SM_LOADES1G_vS1H_EENS_8epilogue10collective18CollectiveEpilogueINS1K_23Sm100TmaWarpSpecializedILi2ELi2ELi64ELb0ELb0EEEJNS5_IJSH_SH_SI_EEENS5_IJNSY_ISH_SD_EENSY_INSA_ILi64EEESD_EEEEESK_SL_SK_SL_NS1K_6fusion15FusionCallbacksIS1O_NS1U_17LinearCombinationISK_fSK_fLNS_15FloatRoundStyleE2EEES1P_S1T_JEEENS4_5SM1004TMEM4LOAD26SM100_TMEM_LOAD_32dp32b64xENS4_13SM90_TMA_LOADENS17_INS18_ILi2ELi4ELi3EEES1B_NSY_INS5_IJS1C_S1R_EEENS5_IJS1R_SD_EEEEEEENS4_39AutoVectorizingCopyWithAssumedAlignmentILi128EEENS4_14SM90_TMA_STOREES29_S2B_S2B_EEEvvEEEEvNT_6ParamsE --------------------------
	.section	.nv.info._ZN7cutlass13device_kernelINS_4gemm6kernel13GemmUniversalIN4cute5tupleIJiiiiEEENS1_10collective13CollectiveMmaINS1_35MainloopSm100TmaUmmaWarpSpecializedILi32ELi2ELi4ENS5_IJNS4_1CILi2EEENSA_ILi4EEENSA_ILi1EEEEEEEENS5_IJNSA_ILi256EEENSA_ILi128EEENSA_ILi32EEEEEENS_12float_e5m2_tENS5_IJlSD_lEEESK_SL_NS4_8TiledMMAINS4_8MMA_AtomIJNS4_10MMA_TraitsINS4_25SM100_MMA_F8F6F4_2x1SM_SSEJSK_SK_fSG_SH_NS4_17integral_constantINS4_4UMMA5MajorELSS_0EEEST_NSQ_INSR_7ScaleInELSU_0EEESV_EEEEEENS4_6LayoutINS5_IJSD_SD_SD_EEENS5_IJNSA_ILi0EEES10_S10_EEEEENS5_IJNS4_10UnderscoreES13_S13_EEEEENS4_28SM100_TMA_2SM_LOAD_MULTICASTENS4_14ComposedLayoutINS4_7SwizzleILi1ELi4ELi3EEENS4_18smem_ptr_flag_bitsILi8EEENSY_INS5_IJNSA_ILi8EEESI_EEENS5_IJSI_SD_EEEEEEEvNS4_8identityENS4_18SM100_TMA_2SM_LOADES1G_vS1H_EENS_8epilogue10collective18CollectiveEpilogueINS1K_23Sm100TmaWarpSpecializedILi2ELi2ELi64ELb0ELb0EEEJNS5_IJSH_SH_SI_EEENS5_IJNSY_ISH_SD_EENSY_INSA_ILi64EEESD_EEEEESK_SL_SK_SL_NS1K_6fusion15FusionCallbacksIS1O_NS1U_17LinearCombinationISK_fSK_fLNS_15FloatRoundStyleE2EEES1P_S1T_JEEENS4_5SM1004TMEM4LOAD26SM100_TMEM_LOAD_32dp32b64xENS4_13SM90_TMA_LOADENS17_INS18_ILi2ELi4ELi3EEES1B_NSY_INS5_IJS1C_S1R_EEENS5_IJS1R_SD_EEEEEEENS4_39AutoVectorizingCopyWithAssumedAlignmentILi128EEENS4_14SM90_TMA_STOREES29_S2B_S2B_EEEvvEEEEvNT_6ParamsE,"",@"SHT_CUDA_INFO"
	.sectionflags	@""
	.align	4


	//----- nvinfo : EIATTR_CUDA_API_VERSION
	.align		4
        /*0000*/ 	.byte	0x04, 0x37
        /*0002*/ 	.short	(.L_31 - .L_30)
.L_30:
        /*0004*/ 	.word	0x00000082


	//----- nvinfo : EIATTR_KPARAM_INFO
	.align		4
.L_31:
        /*0008*/ 	.byte	0x04, 0x17
        /*000a*/ 	.short	(.L_33 - .L_32)
.L_32:
        /*000c*/ 	.word	0x00000000
        /*0010*/ 	.short	0x0000
        /*0012*/ 	.short	0x0000
        /*0014*/ 	.byte	0x00, 0xf0, 0x01, 0x20


	//----- nvinfo : EIATTR_AT_ENTRY_FRAGMENTS
	.align		4
.L_33:
        /*0018*/ 	.byte	0x04, 0x4f
        /*001a*/ 	.short	(.L_35 - .L_34)


	//   ....[0]....
.L_34:
        /*001c*/ 	.word	0x00000007


	//----- nvinfo : EIATTR_RESERVED_SMEM_USED
	.align		4
.L_35:
        /*0020*/ 	.byte	0x01, 0x41
	.zero		2


	//----- nvinfo : EIATTR_SPARSE_MMA_MASK
	.align		4
        /*0024*/ 	.byte	0x03, 0x50
        /*0026*/ 	.short	0x0000


	//----- nvinfo : EIATTR_TCGEN05_2CTA_USED
	.align		4
        /*0028*/ 	.byte	0x01, 0x52
	.zero		2


	//----- nvinfo : EIATTR_MAXREG_COUNT
	.align		4
        /*002c*/ 	.byte	0x03, 0x1b
        /*002e*/ 	.short	0x00ff


	//----- nvinfo : EIATTR_NUM_BARRIERS
	.align		4
        /*0030*/ 	.byte	0x02, 0x4c
        /*0032*/ 	.byte	0x07
	.zero		1


	//----- nvinfo : EIATTR_EXTERNS
	.align		4
        /*0034*/ 	.byte	0x04, 0x0f
        /*0036*/ 	.short	(.L_37 - .L_36)


	//   ....[0]....
	.align		4
.L_36:
        /*0038*/ 	.word	index@(__assertfail)


	//----- nvinfo : EIATTR_MERCURY_ISA_VERSION
	.align		4
.L_37:
        /*003c*/ 	.byte	0x03, 0x5f
        /*003e*/ 	.short	0x0101


	//----- nvinfo : EIATTR_INT_WARP_WIDE_INSTR_OFFSETS
	.align		4
        /*0040*/ 	.byte	0x04, 0x31
        /*0042*/ 	.short	(.L_39 - .L_38)


	//   ....[0]....
.L_38:
        /*0044*/ 	.word	0x000010d0


	//   ....[1]....
        /*0048*/ 	.word	0x00001170


	//   ....[2]....
        /*004c*/ 	.word	0x000054b0


	//   ....[3]....
        /*0050*/ 	.word	0x000054d0


	//   ....[4]....
        /*0054*/ 	.word	0x00005500


	//   ....[5]....
        /*0058*/ 	.word	0x00006030


	//   ....[6]....
        /*005c*/ 	.word	0x000060a0


	//   ....[7]....
        /*0060*/ 	.word	0x00006170


	//   ....[8]....
        /*0064*/ 	.word	0x00006220


	//----- nvinfo : EIATTR_COOP_GROUP_MASK_REGIDS
	.align		4
.L_39:
        /*0068*/ 	.byte	0x04, 0x29
        /*006a*/ 	.short	(.L_41 - .L_40)


	//   ....[0]....
.L_40:
        /*006c*/ 	.word	0xffffffff


	//   ....[1]....
        /*0070*/ 	.word	0xffffffff


	//   ....[2]....
        /*0074*/ 	.word	0xffffffff


	//   ....[3]....
        /*0078*/ 	.word	0xffffffff


	//   ....[4]....
        /*007c*/ 	.word	0xffffffff


	//   ....[5]....
        /*0080*/ 	.word	0xffffffff


	//   ....[6]....
        /*0084*/ 	.word	0xffffffff


	//   ....[7]....
        /*0088*/ 	.word	0xffffffff


	//   ....[8]....
        /*008c*/ 	.word	0xffffffff


	//   ....[9]....
        /*0090*/ 	.word	0xffffffff


	//   ....[10]....
        /*0094*/ 	.word	0xffffffff


	//   ....[11]....
        /*0098*/ 	.word	0xffffffff


	//   ....[12]....
        /*009c*/ 	.word	0xffffffff


	//   ....[13]....
        /*00a0*/ 	.word	0xffffffff


	//----- nvinfo : EIATTR_COOP_GROUP_INSTR_OFFSETS
	.align		4
.L_41:
        /*00a4*/ 	.byte	0x04, 0x28
        /*00a6*/ 	.short	(.L_43 - .L_42)


	//   ....[0]....
.L_42:
        /*00a8*/ 	.word	0x000000b0


	//   ....[1]....
        /*00ac*/ 	.word	0x00000510


	//   ....[2]....
        /*00b0*/ 	.word	0x00000a80


	//   ....[3]....
        /*00b4*/ 	.word	0x00000bd0


	//   ....[4]....
        /*00b8*/ 	.word	0x00000cc0


	//   ....[5]....
        /*00bc*/ 	.word	0x00000e20


	//   ....[6]....
        /*00c0*/ 	.word	0x00000fb0


	//   ....[7]....
        /*00c4*/ 	.word	0x000011f0


	//   ....[8]....
        /*00c8*/ 	.word	0x00002580


	//   ....[9]....
        /*00cc*/ 	.word	0x000043e0


	//   ....[10]....
        /*00d0*/ 	.word	0x000048b0


	//   ....[11]....
        /*00d4*/ 	.word	0x000048e0


	//   ....[12]....
        /*00d8*/ 	.word	0x000053b0


	//   ....[13]....
        /*00dc*/ 	.word	0x000055c0


	//----- nvinfo : EIATTR_VRC_CTA_INIT_COUNT
	.align		4
.L_43:
        /*00e0*/ 	.byte	0x02, 0x4a
        /*00e2*/ 	.byte	0x80
	.zero		1


	//----- nvinfo : EIATTR_SYSCALL_OFFSETS
	.align		4
        /*00e4*/ 	.byte	0x04, 0x46
        /*00e6*/ 	.short	(.L_45 - .L_44)


	//   ....[0]....
.L_44:
        /*00e8*/ 	.word	0x00006e20


	//   ....[1]....
        /*00ec*/ 	.word	0x00006f60


	//   ....[2]....
        /*00f0*/ 	.word	0x000077b0


	//   ....[3]....
        /*00f4*/ 	.word	0x00008dc0


	//----- nvinfo : EIATTR_MBARRIER_INSTR_OFFSETS
	.align		4
.L_45:
        /*00f8*/ 	.byte	0x04, 0x39
        /*00fa*/ 	.short	(.L_47 - .L_46)


	//   ....[0]....
.L_46:
        /*00fc*/ 	.word	0x00000660
        /*0100*/ 	.word	0x000000ff
        /*0104*/ 	.word	0x00000000
        /*0108*/ 	.short	0x0100
        /*010a*/ 	.byte	0x04
	.zero		1


	//   ....[1]....
        /*010c*/ 	.word	0x00000670
        /*0110*/ 	.word	0x000000ff
        /*0114*/ 	.word	0x00000100
        /*0118*/ 	.short	0x0100
        /*011a*/ 	.byte	0x04
	.zero		1


	//   ....[2]....
        /*011c*/ 	.word	0x00000680
        /*0120*/ 	.word	0x000000ff
        /*0124*/ 	.word	0x00000008
        /*0128*/ 	.short	0x0100
        /*012a*/ 	.byte	0x04
	.zero		1


	//   ....[3]....
        /*012c*/ 	.word	0x00000690
        /*0130*/ 	.word	0x000000ff
        /*0134*/ 	.word	0x00000108
        /*0138*/ 	.short	0x0100
        /*013a*/ 	.byte	0x04
	.zero		1


	//   ....[4]....
        /*013c*/ 	.word	0x000006a0
        /*0140*/ 	.word	0x000000ff
        /*0144*/ 	.word	0x00000010
        /*0148*/ 	.short	0x0100
        /*014a*/ 	.byte	0x04
	.zero		1


	//   ....[5]....
        /*014c*/ 	.word	0x000006b0
        /*0150*/ 	.word	0x000000ff
        /*0154*/ 	.word	0x00000110
        /*0158*/ 	.short	0x0100
        /*015a*/ 	.byte	0x04
	.zero		1


	//   ....[6]....
        /*015c*/ 	.word	0x000006c0
        /*0160*/ 	.word	0x000000ff
        /*0164*/ 	.word	0x00000018
        /*0168*/ 	.short	0x0100
        /*016a*/ 	.byte	0x04
	.zero		1


	//   ....[7]....
        /*016c*/ 	.word	0x000006d0
        /*0170*/ 	.word	0x000000ff
        /*0174*/ 	.word	0x00000118
        /*0178*/ 	.short	0x0100
        /*017a*/ 	.byte	0x04
	.zero		1


	//   ....[8]....
        /*017c*/ 	.word	0x000006e0
        /*0180*/ 	.word	0x000000ff
        /*0184*/ 	.word	0x00000020
        /*0188*/ 	.short	0x0100
        /*018a*/ 	.byte	0x04
	.zero		1


	//   ....[9]....
        /*018c*/ 	.word	0x000006f0
        /*0190*/ 	.word	0x000000ff
        /*0194*/ 	.word	0x00000120
        /*0198*/ 	.short	0x0100
        /*019a*/ 	.byte	0x04
	.zero		1


	//   ....[10]....
        /*019c*/ 	.word	0x00000700
        /*01a0*/ 	.word	0x000000ff
        /*01a4*/ 	.word	0x00000028
        /*01a8*/ 	.short	0x0100
        /*01aa*/ 	.byte	0x04
	.zero		1


	//   ....[11]....
        /*01ac*/ 	.word	0x00000710
        /*01b0*/ 	.word	0x000000ff
        /*01b4*/ 	.word	0x00000128
        /*01b8*/ 	.short	0x0100
        /*01ba*/ 	.byte	0x04
	.zero		1


	//   ....[12]....
        /*01bc*/ 	.word	0x00000720
        /*01c0*/ 	.word	0x000000ff
        /*01c4*/ 	.word	0x00000030
        /*01c8*/ 	.short	0x0100
        /*01ca*/ 	.byte	0x04
	.zero		1


	//   ....[13]....
        /*01cc*/ 	.word	0x00000730
        /*01d0*/ 	.word	0x000000ff
        /*01d4*/ 	.word	0x00000130
        /*01d8*/ 	.short	0x0100
        /*01da*/ 	.byte	0x04
	.zero		1


	//   ....[14]....
        /*01dc*/ 	.word	0x00000740
        /*01e0*/ 	.word	0x000000ff
        /*01e4*/ 	.word	0x00000038
        /*01e8*/ 	.short	0x0100
        /*01ea*/ 	.byte	0x04
	.zero		1


	//   ....[15]....
        /*01ec*/ 	.word	0x00000750
        /*01f0*/ 	.word	0x000000ff
        /*01f4*/ 	.word	0x00000138
        /*01f8*/ 	.short	0x0100
        /*01fa*/ 	.byte	0x04
	.zero		1


	//   ....[16]....
        /*01fc*/ 	.word	0x00000760
        /*0200*/ 	.word	0x000000ff
        /*0204*/ 	.word	0x00000040
        /*0208*/ 	.short	0x0100
        /*020a*/ 	.byte	0x04
	.zero		1


	//   ....[17]....
        /*020c*/ 	.word	0x00000770
        /*0210*/ 	.word	0x000000ff
        /*0214*/ 	.word	0x00000140
        /*0218*/ 	.short	0x0100
        /*021a*/ 	.byte	0x04
	.zero		1


	//   ....[18]....
        /*021c*/ 	.word	0x00000780
        /*0220*/ 	.word	0x000000ff
        /*0224*/ 	.word	0x00000048
        /*0228*/ 	.short	0x0100
        /*022a*/ 	.byte	0x04
	.zero		1


	//   ....[19]....
        /*022c*/ 	.word	0x00000790
        /*0230*/ 	.word	0x000000ff
        /*0234*/ 	.word	0x00000148
        /*0238*/ 	.short	0x0100
        /*023a*/ 	.byte	0x04
	.zero		1


	//   ....[20]....
        /*023c*/ 	.word	0x000007a0
        /*0240*/ 	.word	0x000000ff
        /*0244*/ 	.word	0x00000050
        /*0248*/ 	.short	0x0100
        /*024a*/ 	.byte	0x04
	.zero		1


	//   ....[21]....
        /*024c*/ 	.word	0x000007b0
        /*0250*/ 	.word	0x000000ff
        /*0254*/ 	.word	0x00000150
        /*0258*/ 	.short	0x0100
        /*025a*/ 	.byte	0x04
	.zero		1


	//   ....[22]....
        /*025c*/ 	.word	0x000007c0
        /*0260*/ 	.word	0x000000ff
        /*0264*/ 	.word	0x00000058
        /*0268*/ 	.short	0x0100
        /*026a*/ 	.byte	0x04
	.zero		1


	//   ....[23]....
        /*026c*/ 	.word	0x000007d0
        /*0270*/ 	.word	0x000000ff
        /*0274*/ 	.word	0x00000158
        /*0278*/ 	.short	0x0100
        /*027a*/ 	.byte	0x04
	.zero		1


	//   ....[24]....
        /*027c*/ 	.word	0x000007e0
        /*0280*/ 	.word	0x000000ff
        /*0284*/ 	.word	0x00000060
        /*0288*/ 	.short	0x0100
        /*028a*/ 	.byte	0x04
	.zero		1


	//   ....[25]....
        /*028c*/ 	.word	0x000007f0
        /*0290*/ 	.word	0x000000ff
        /*0294*/ 	.word	0x00000160
        /*0298*/ 	.short	0x0100
        /*029a*/ 	.byte	0x04
	.zero		1


	//   ....[26]....
        /*029c*/ 	.word	0x00000800
        /*02a0*/ 	.word	0x000000ff
        /*02a4*/ 	.word	0x00000068
        /*02a8*/ 	.short	0x0100
        /*02aa*/ 	.byte	0x04
	.zero		1


	//   ....[27]....
        /*02ac*/ 	.word	0x00000810
        /*02b0*/ 	.word	0x000000ff
        /*02b4*/ 	.word	0x00000168
        /*02b8*/ 	.short	0x0100
        /*02ba*/ 	.byte	0x04
	.zero		1


	//   ....[28]....
        /*02bc*/ 	.word	0x00000820
        /*02c0*/ 	.word	0x000000ff
        /*02c4*/ 	.word	0x00000070
        /*02c8*/ 	.short	0x0100
        /*02ca*/ 	.byte	0x04
	.zero		1


	//   ....[29]....
        /*02cc*/ 	.word	0x00000830
        /*02d0*/ 	.word	0x000000ff
        /*02d4*/ 	.word	0x00000170
        /*02d8*/ 	.short	0x0100
        /*02da*/ 	.byte	0x04
	.zero		1


	//   ....[30]....
        /*02dc*/ 	.word	0x00000840
        /*02e0*/ 	.word	0x000000ff
        /*02e4*/ 	.word	0x00000078
        /*02e8*/ 	.short	0x0100
        /*02ea*/ 	.byte	0x04
	.zero		1


	//   ....[31]....
        /*02ec*/ 	.word	0x00000850
        /*02f0*/ 	.word	0x000000ff
        /*02f4*/ 	.word	0x00000178
        /*02f8*/ 	.short	0x0100
        /*02fa*/ 	.byte	0x04
	.zero		1


	//   ....[32]....
        /*02fc*/ 	.word	0x00000860
        /*0300*/ 	.word	0x000000ff
        /*0304*/ 	.word	0x00000080
        /*0308*/ 	.short	0x0100
        /*030a*/ 	.byte	0x04
	.zero		1


	//   ....[33]....
        /*030c*/ 	.word	0x00000870
        /*0310*/ 	.word	0x000000ff
        /*0314*/ 	.word	0x00000180
        /*0318*/ 	.short	0x0100
        /*031a*/ 	.byte	0x04
	.zero		1


	//   ....[34]....
        /*031c*/ 	.word	0x00000880
        /*0320*/ 	.word	0x000000ff
        /*0324*/ 	.word	0x00000088
        /*0328*/ 	.short	0x0100
        /*032a*/ 	.byte	0x04
	.zero		1


	//   ....[35]....
        /*032c*/ 	.word	0x00000890
        /*0330*/ 	.word	0x000000ff
        /*0334*/ 	.word	0x00000188
        /*0338*/ 	.short	0x0100
        /*033a*/ 	.byte	0x04
	.zero		1


	//   ....[36]....
        /*033c*/ 	.word	0x000008a0
        /*0340*/ 	.word	0x000000ff
        /*0344*/ 	.word	0x00000090
        /*0348*/ 	.short	0x0100
        /*034a*/ 	.byte	0x04
	.zero		1


	//   ....[37]....
        /*034c*/ 	.word	0x000008b0
        /*0350*/ 	.word	0x000000ff
        /*0354*/ 	.word	0x00000190
        /*0358*/ 	.short	0x0100
        /*035a*/ 	.byte	0x04
	.zero		1


	//   ....[38]....
        /*035c*/ 	.word	0x000008c0
        /*0360*/ 	.word	0x000000ff
        /*0364*/ 	.word	0x00000098
        /*0368*/ 	.short	0x0100
        /*036a*/ 	.byte	0x04
	.zero		1


	//   ....[39]....
        /*036c*/ 	.word	0x000008d0
        /*0370*/ 	.word	0x000000ff
        /*0374*/ 	.word	0x00000198
        /*0378*/ 	.short	0x0100
        /*037a*/ 	.byte	0x04
	.zero		1


	//   ....[40]....
        /*037c*/ 	.word	0x000008e0
        /*0380*/ 	.word	0x000000ff
        /*0384*/ 	.word	0x000000a0
        /*0388*/ 	.short	0x0100
        /*038a*/ 	.byte	0x04
	.zero		1


	//   ....[41]....
        /*038c*/ 	.word	0x000008f0
        /*0390*/ 	.word	0x000000ff
        /*0394*/ 	.word	0x000001a0
        /*0398*/ 	.short	0x0100
        /*039a*/ 	.byte	0x04
	.zero		1


	//   ....[42]....
        /*039c*/ 	.word	0x00000900
        /*03a0*/ 	.word	0x000000ff
        /*03a4*/ 	.word	0x000000a8
        /*03a8*/ 	.short	0x0100
        /*03aa*/ 	.byte	0x04
	.zero		1


	//   ....[43]....
        /*03ac*/ 	.word	0x00000910
        /*03b0*/ 	.word	0x000000ff
        /*03b4*/ 	.word	0x000001a8
        /*03b8*/ 	.short	0x0100
        /*03ba*/ 	.byte	0x04
	.zero		1


	//   ....[44]....
        /*03bc*/ 	.word	0x00000920
        /*03c0*/ 	.word	0x000000ff
        /*03c4*/ 	.word	0x000000b0
        /*03c8*/ 	.short	0x0100
        /*03ca*/ 	.byte	0x04
	.zero		1


	//   ....[45]....
        /*03cc*/ 	.word	0x00000930
        /*03d0*/ 	.word	0x000000ff
        /*03d4*/ 	.word	0x000001b0
        /*03d8*/ 	.short	0x0100
        /*03da*/ 	.byte	0x04
	.zero		1


	//   ....[46]....
        /*03dc*/ 	.word	0x00000940
        /*03e0*/ 	.word	0x000000ff
        /*03e4*/ 	.word	0x000000b8
        /*03e8*/ 	.short	0x0100
        /*03ea*/ 	.byte	0x04
	.zero		1


	//   ....[47]....
        /*03ec*/ 	.word	0x00000950
        /*03f0*/ 	.word	0x000000ff
        /*03f4*/ 	.word	0x000001b8
        /*03f8*/ 	.short	0x0100
        /*03fa*/ 	.byte	0x04
	.zero		1


	//   ....[48]....
        /*03fc*/ 	.word	0x00000960
        /*0400*/ 	.word	0x000000ff
        /*0404*/ 	.word	0x000000c0
        /*0408*/ 	.short	0x0100
        /*040a*/ 	.byte	0x04
	.zero		1


	//   ....[49]....
        /*040c*/ 	.word	0x00000970
        /*0410*/ 	.word	0x000000ff
        /*0414*/ 	.word	0x000001c0
        /*0418*/ 	.short	0x0100
        /*041a*/ 	.byte	0x04
	.zero		1


	//   ....[50]....
        /*041c*/ 	.word	0x00000980
        /*0420*/ 	.word	0x000000ff
        /*0424*/ 	.word	0x000000c8
        /*0428*/ 	.short	0x0100
        /*042a*/ 	.byte	0x04
	.zero		1


	//   ....[51]....
        /*042c*/ 	.word	0x00000990
        /*0430*/ 	.word	0x000000ff
        /*0434*/ 	.word	0x000001c8
        /*0438*/ 	.short	0x0100
        /*043a*/ 	.byte	0x04
	.zero		1


	//   ....[52]....
        /*043c*/ 	.word	0x000009a0
        /*0440*/ 	.word	0x000000ff
        /*0444*/ 	.word	0x000000d0
        /*0448*/ 	.short	0x0100
        /*044a*/ 	.byte	0x04
	.zero		1


	//   ....[53]....
        /*044c*/ 	.word	0x000009b0
        /*0450*/ 	.word	0x000000ff
        /*0454*/ 	.word	0x000001d0
        /*0458*/ 	.short	0x0100
        /*045a*/ 	.byte	0x04
	.zero		1


	//   ....[54]....
        /*045c*/ 	.word	0x000009c0
        /*0460*/ 	.word	0x000000ff
        /*0464*/ 	.word	0x000000d8
        /*0468*/ 	.short	0x0100
        /*046a*/ 	.byte	0x04
	.zero		1


	//   ....[55]....
        /*046c*/ 	.word	0x000009d0
        /*0470*/ 	.word	0x000000ff
        /*0474*/ 	.word	0x000001d8
        /*0478*/ 	.short	0x0100
        /*047a*/ 	.byte	0x04
	.zero		1


	//   ....[56]....
        /*047c*/ 	.word	0x000009e0
        /*0480*/ 	.word	0x000000ff
        /*0484*/ 	.word	0x000000e0
        /*0488*/ 	.short	0x0100
        /*048a*/ 	.byte	0x04
	.zero		1


	//   ....[57]....
        /*048c*/ 	.word	0x000009f0
        /*0490*/ 	.word	0x000000ff
        /*0494*/ 	.word	0x000001e0
        /*0498*/ 	.short	0x0100
        /*049a*/ 	.byte	0x04
	.zero		1


	//   ....[58]....
        /*049c*/ 	.word	0x00000a00
        /*04a0*/ 	.word	0x000000ff
        /*04a4*/ 	.word	0x000000e8
        /*04a8*/ 	.short	0x0100
        /*04aa*/ 	.byte	0x04
	.zero		1


	//   ....[59]....
        /*04ac*/ 	.word	0x00000a10
        /*04b0*/ 	.word	0x000000ff
        /*04b4*/ 	.word	0x000001e8
        /*04b8*/ 	.short	0x0100
        /*04ba*/ 	.byte	0x04
	.zero		1


	//   ....[60]....
        /*04bc*/ 	.word	0x00000a20
        /*04c0*/ 	.word	0x000000ff
        /*04c4*/ 	.word	0x000000f0
        /*04c8*/ 	.short	0x0100
        /*04ca*/ 	.byte	0x04
	.zero		1


	//   ....[61]....
        /*04cc*/ 	.word	0x00000a30
        /*04d0*/ 	.word	0x000000ff
        /*04d4*/ 	.word	0x000001f0
        /*04d8*/ 	.short	0x0100
        /*04da*/ 	.byte	0x04
	.zero		1


	//   ....[62]....
        /*04dc*/ 	.word	0x00000a40
        /*04e0*/ 	.word	0x000000ff
        /*04e4*/ 	.word	0x000000f8
        /*04e8*/ 	.short	0x0100
        /*04ea*/ 	.byte	0x04
	.zero		1


	//   ....[63]....
        /*04ec*/ 	.word	0x00000a50
        /*04f0*/ 	.word	0x000000ff
        /*04f4*/ 	.word	0x000001f8
        /*04f8*/ 	.short	0x0100
        /*04fa*/ 	.byte	0x04
	.zero		1


	//   ....[64]....
        /*04fc*/ 	.word	0x00000b80
        /*0500*/ 	.word	0x000000ff
        /*0504*/ 	.word	0x00000200
        /*0508*/ 	.short	0x0100
        /*050a*/ 	.byte	0x04
	.zero		1


	//   ....[65]....
        /*050c*/ 	.word	0x00000b90
        /*0510*/ 	.word	0x000000ff
        /*0514*/ 	.word	0x00000210
        /*0518*/ 	.short	0x0100
        /*051a*/ 	.byte	0x04
	.zero		1


	//   ....[66]....
        /*051c*/ 	.word	0x00000ba0
        /*0520*/ 	.word	0x000000ff
        /*0524*/ 	.word	0x00000208
        /*0528*/ 	.short	0x0100
        /*052a*/ 	.byte	0x04
	.zero		1


	//   ....[67]....
        /*052c*/ 	.word	0x00000bb0
        /*0530*/ 	.word	0x000000ff
        /*0534*/ 	.word	0x00000218
        /*0538*/ 	.short	0x0100
        /*053a*/ 	.byte	0x04
	.zero		1


	//   ....[68]....
        /*053c*/ 	.word	0x00000c90
        /*0540*/ 	.word	0x000000ff
        /*0544*/ 	.word	0x00000220
        /*0548*/ 	.short	0x0100
        /*054a*/ 	.byte	0x06
	.zero		1


	//   ....[69]....
        /*054c*/ 	.word	0x00000ca0
        /*0550*/ 	.word	0x000000ff
        /*0554*/ 	.word	0x00000228
        /*0558*/ 	.short	0x0100
        /*055a*/ 	.byte	0x06
	.zero		1


	//   ....[70]....
        /*055c*/ 	.word	0x00000dd0
        /*0560*/ 	.word	0x000000ff
        /*0564*/ 	.word	0x00000230
        /*0568*/ 	.short	0x0100
        /*056a*/ 	.byte	0x06
	.zero		1


	//   ....[71]....
        /*056c*/ 	.word	0x00000de0
        /*0570*/ 	.word	0x000000ff
        /*0574*/ 	.word	0x00000240
        /*0578*/ 	.short	0x0100
        /*057a*/ 	.byte	0x06
	.zero		1


	//   ....[72]....
        /*057c*/ 	.word	0x00000df0
        /*0580*/ 	.word	0x000000ff
        /*0584*/ 	.word	0x00000238
        /*0588*/ 	.short	0x0100
        /*058a*/ 	.byte	0x06
	.zero		1


	//   ....[73]....
        /*058c*/ 	.word	0x00000e00
        /*0590*/ 	.word	0x000000ff
        /*0594*/ 	.word	0x00000248
        /*0598*/ 	.short	0x0100
        /*059a*/ 	.byte	0x06
	.zero		1


	//   ....[74]....
        /*059c*/ 	.word	0x00000f20
        /*05a0*/ 	.word	0x000000ff
        /*05a4*/ 	.word	0x00000250
        /*05a8*/ 	.short	0x0100
        /*05aa*/ 	.byte	0x04
	.zero		1


	//   ....[75]....
        /*05ac*/ 	.word	0x00000f30
        /*05b0*/ 	.word	0x000000ff
        /*05b4*/ 	.word	0x00000270
        /*05b8*/ 	.short	0x0100
        /*05ba*/ 	.byte	0x04
	.zero		1


	//   ....[76]....
        /*05bc*/ 	.word	0x00000f40
        /*05c0*/ 	.word	0x000000ff
        /*05c4*/ 	.word	0x00000258
        /*05c8*/ 	.short	0x0100
        /*05ca*/ 	.byte	0x04
	.zero		1


	//   ....[77]....
        /*05cc*/ 	.word	0x00000f50
        /*05d0*/ 	.word	0x000000ff
        /*05d4*/ 	.word	0x00000278
        /*05d8*/ 	.short	0x0100
        /*05da*/ 	.byte	0x04
	.zero		1


	//   ....[78]....
        /*05dc*/ 	.word	0x00000f60
        /*05e0*/ 	.word	0x000000ff
        /*05e4*/ 	.word	0x00000260
        /*05e8*/ 	.short	0x0100
        /*05ea*/ 	.byte	0x04
	.zero		1


	//   ....[79]....
        /*05ec*/ 	.word	0x00000f70
        /*05f0*/ 	.word	0x000000ff
        /*05f4*/ 	.word	0x00000280
        /*05f8*/ 	.short	0x0100
        /*05fa*/ 	.byte	0x04
	.zero		1


	//   ....[80]....
        /*05fc*/ 	.word	0x00000f80
        /*0600*/ 	.word	0x000000ff
        /*0604*/ 	.word	0x00000268
        /*0608*/ 	.short	0x0100
        /*060a*/ 	.byte	0x04
	.zero		1


	//   ....[81]....
        /*060c*/ 	.word	0x00000f90
        /*0610*/ 	.word	0x000000ff
        /*0614*/ 	.word	0x00000288
        /*0618*/ 	.short	0x0100
        /*061a*/ 	.byte	0x04
	.zero		1


	//   ....[82]....
        /*061c*/ 	.word	0x00001080
        /*0620*/ 	.word	0x000000ff
        /*0624*/ 	.word	0x00000290
        /*0628*/ 	.short	0x0100
        /*062a*/ 	.byte	0x04
	.zero		1


	//   ....[83]....
        /*062c*/ 	.word	0x00001090
        /*0630*/ 	.word	0x000000ff
        /*0634*/ 	.word	0x000002a0
        /*0638*/ 	.short	0x0100
        /*063a*/ 	.byte	0x04
	.zero		1


	//   ....[84]....
        /*063c*/ 	.word	0x000010a0
        /*0640*/ 	.word	0x000000ff
        /*0644*/ 	.word	0x00000298
        /*0648*/ 	.short	0x0100
        /*064a*/ 	.byte	0x04
	.zero		1


	//   ....[85]....
        /*064c*/ 	.word	0x000010b0
        /*0650*/ 	.word	0x000000ff
        /*0654*/ 	.word	0x000002a8
        /*0658*/ 	.short	0x0100
        /*065a*/ 	.byte	0x04
	.zero		1


	//   ....[86]....
        /*065c*/ 	.word	0x000011b0
        /*0660*/ 	.word	0x000000ff
        /*0664*/ 	.word	0x000002b0
        /*0668*/ 	.short	0x0100
        /*066a*/ 	.byte	0x06
	.zero		1


	//   ....[87]....
        /*066c*/ 	.word	0x00001dd0
        /*0670*/ 	.word	0x00000000
        /*0674*/ 	.word	0x000002a0
        /*0678*/ 	.short	0x010a
        /*067a*/ 	.byte	0xff
	.zero		1


	//   ....[88]....
        /*067c*/ 	.word	0x00001df0
        /*0680*/ 	.word	0x00000000
        /*0684*/ 	.word	0x00000290
        /*0688*/ 	.short	0x0101
        /*068a*/ 	.byte	0xff
	.zero		1


	//   ....[89]....
        /*068c*/ 	.word	0x00001ea0
        /*0690*/ 	.word	0x000000ff
        /*0694*/ 	.word	0x00000100
        /*0698*/ 	.short	0x010a
        /*069a*/ 	.byte	0x04
	.zero		1


	//   ....[90]....
        /*069c*/ 	.word	0x00001f70
        /*06a0*/ 	.word	0x000000ff
        /*06a4*/ 	.word	0x00000100
        /*06a8*/ 	.short	0x010a
        /*06aa*/ 	.byte	0x21
	.zero		1


	//   ....[91]....
        /*06ac*/ 	.word	0x00002120
        /*06b0*/ 	.word	0x000000ff
        /*06b4*/ 	.word	0x00000100
        /*06b8*/ 	.short	0x010a
        /*06ba*/ 	.byte	0x05
	.zero		1


	//   ....[92]....
        /*06bc*/ 	.word	0x00002230
        /*06c0*/ 	.word	0x000000ff
        /*06c4*/ 	.word	0x00000228
        /*06c8*/ 	.short	0x0101
        /*06ca*/ 	.byte	0x0d
	.zero		1


	//   ....[93]....
        /*06cc*/ 	.word	0x00002250
        /*06d0*/ 	.word	0x000000ff
        /*06d4*/ 	.word	0x00000100
        /*06d8*/ 	.short	0x010a
        /*06da*/ 	.byte	0x04
	.zero		1


	//   ....[94]....
        /*06dc*/ 	.word	0x000022d0
        /*06e0*/ 	.word	0x000000ff
        /*06e4*/ 	.word	0x00000100
        /*06e8*/ 	.short	0x010a
        /*06ea*/ 	.byte	0x11
	.zero		1


	//   ....[95]....
        /*06ec*/ 	.word	0x00002470
        /*06f0*/ 	.word	0x000000ff
        /*06f4*/ 	.word	0x00000100
        /*06f8*/ 	.short	0x010a
        /*06fa*/ 	.byte	0x05
	.zero		1


	//   ....[96]....
        /*06fc*/ 	.word	0x000025b0
        /*0700*/ 	.word	0x00000003
        /*0704*/ 	.word	0x00000230
        /*0708*/ 	.short	0x010a
        /*070a*/ 	.byte	0xff
	.zero		1


	//   ....[97]....
        /*070c*/ 	.word	0x00002700
        /*0710*/ 	.word	0x00000000
        /*0714*/ 	.word	0x00000000
        /*0718*/ 	.short	0x0101
        /*071a*/ 	.byte	0xff
	.zero		1


	//   ....[98]....
        /*071c*/ 	.word	0x00002ca0
        /*0720*/ 	.word	0x000000ff
        /*0724*/ 	.word	0x00000000
        /*0728*/ 	.short	0x010a
        /*072a*/ 	.byte	0x04
	.zero		1


	//   ....[99]....
        /*072c*/ 	.word	0x00002d30
        /*0730*/ 	.word	0x000000ff
        /*0734*/ 	.word	0x00000000
        /*0738*/ 	.short	0x010a
        /*073a*/ 	.byte	0x05
	.zero		1


	//   ....[100]....
        /*073c*/ 	.word	0x00002dc0
        /*0740*/ 	.word	0x000000ff
        /*0744*/ 	.word	0x00000000
        /*0748*/ 	.short	0x010a
        /*074a*/ 	.byte	0x05
	.zero		1


	//   ....[101]....
        /*074c*/ 	.word	0x00002e50
        /*0750*/ 	.word	0x000000ff
        /*0754*/ 	.word	0x00000000
        /*0758*/ 	.short	0x010a
        /*075a*/ 	.byte	0x05
	.zero		1


	//   ....[102]....
        /*075c*/ 	.word	0x00002ee0
        /*0760*/ 	.word	0x000000ff
        /*0764*/ 	.word	0x00000000
        /*0768*/ 	.short	0x010a
        /*076a*/ 	.byte	0x05
	.zero		1


	//   ....[103]....
        /*076c*/ 	.word	0x00002f70
        /*0770*/ 	.word	0x000000ff
        /*0774*/ 	.word	0x00000000
        /*0778*/ 	.short	0x010a
        /*077a*/ 	.byte	0x05
	.zero		1


	//   ....[104]....
        /*077c*/ 	.word	0x00003000
        /*0780*/ 	.word	0x000000ff
        /*0784*/ 	.word	0x00000000
        /*0788*/ 	.short	0x010a
        /*078a*/ 	.byte	0x05
	.zero		1


	//   ....[105]....
        /*078c*/ 	.word	0x00003090
        /*0790*/ 	.word	0x000000ff
        /*0794*/ 	.word	0x00000000
        /*0798*/ 	.short	0x010a
        /*079a*/ 	.byte	0x05
	.zero		1


	//   ....[106]....
        /*079c*/ 	.word	0x00003120
        /*07a0*/ 	.word	0x000000ff
        /*07a4*/ 	.word	0x00000000
        /*07a8*/ 	.short	0x010a
        /*07aa*/ 	.byte	0x05
	.zero		1


	//   ....[107]....
        /*07ac*/ 	.word	0x000031b0
        /*07b0*/ 	.word	0x000000ff
        /*07b4*/ 	.word	0x00000000
        /*07b8*/ 	.short	0x010a
        /*07ba*/ 	.byte	0x05
	.zero		1


	//   ....[108]....
        /*07bc*/ 	.word	0x00003240
        /*07c0*/ 	.word	0x000000ff
        /*07c4*/ 	.word	0x00000000
        /*07c8*/ 	.short	0x010a
        /*07ca*/ 	.byte	0x05
	.zero		1


	//   ....[109]....
        /*07cc*/ 	.word	0x000032d0
        /*07d0*/ 	.word	0x000000ff
        /*07d4*/ 	.word	0x00000000
        /*07d8*/ 	.short	0x010a
        /*07da*/ 	.byte	0x05
	.zero		1


	//   ....[110]....
        /*07dc*/ 	.word	0x00003360
        /*07e0*/ 	.word	0x000000ff
        /*07e4*/ 	.word	0x00000000
        /*07e8*/ 	.short	0x010a
        /*07ea*/ 	.byte	0x05
	.zero		1


	//   ....[111]....
        /*07ec*/ 	.word	0x000033f0
        /*07f0*/ 	.word	0x000000ff
        /*07f4*/ 	.word	0x00000000
        /*07f8*/ 	.short	0x010a
        /*07fa*/ 	.byte	0x05
	.zero		1


	//   ....[112]....
        /*07fc*/ 	.word	0x00003480
        /*0800*/ 	.word	0x000000ff
        /*0804*/ 	.word	0x00000000
        /*0808*/ 	.short	0x010a
        /*080a*/ 	.byte	0x05
	.zero		1


	//   ....[113]....
        /*080c*/ 	.word	0x00003510
        /*0810*/ 	.word	0x000000ff
        /*0814*/ 	.word	0x00000000
        /*0818*/ 	.short	0x010a
        /*081a*/ 	.byte	0x05
	.zero		1


	//   ....[114]....
        /*081c*/ 	.word	0x000035a0
        /*0820*/ 	.word	0x000000ff
        /*0824*/ 	.word	0x00000000
        /*0828*/ 	.short	0x010a
        /*082a*/ 	.byte	0x05
	.zero		1


	//   ....[115]....
        /*082c*/ 	.word	0x00003630
        /*0830*/ 	.word	0x000000ff
        /*0834*/ 	.word	0x00000000
        /*0838*/ 	.short	0x010a
        /*083a*/ 	.byte	0x05
	.zero		1


	//   ....[116]....
        /*083c*/ 	.word	0x000036c0
        /*0840*/ 	.word	0x000000ff
        /*0844*/ 	.word	0x00000000
        /*0848*/ 	.short	0x010a
        /*084a*/ 	.byte	0x05
	.zero		1


	//   ....[117]....
        /*084c*/ 	.word	0x00003750
        /*0850*/ 	.word	0x000000ff
        /*0854*/ 	.word	0x00000000
        /*0858*/ 	.short	0x010a
        /*085a*/ 	.byte	0x05
	.zero		1


	//   ....[118]....
        /*085c*/ 	.word	0x000037e0
        /*0860*/ 	.word	0x000000ff
        /*0864*/ 	.word	0x00000000
        /*0868*/ 	.short	0x010a
        /*086a*/ 	.byte	0x05
	.zero		1


	//   ....[119]....
        /*086c*/ 	.word	0x00003870
        /*0870*/ 	.word	0x000000ff
        /*0874*/ 	.word	0x00000000
        /*0878*/ 	.short	0x010a
        /*087a*/ 	.byte	0x05
	.zero		1


	//   ....[120]....
        /*087c*/ 	.word	0x00003900
        /*0880*/ 	.word	0x000000ff
        /*0884*/ 	.word	0x00000000
        /*0888*/ 	.short	0x010a
        /*088a*/ 	.byte	0x05
	.zero		1


	//   ....[121]....
        /*088c*/ 	.word	0x00003990
        /*0890*/ 	.word	0x000000ff
        /*0894*/ 	.word	0x00000000
        /*0898*/ 	.short	0x010a
        /*089a*/ 	.byte	0x05
	.zero		1


	//   ....[122]....
        /*089c*/ 	.word	0x00003a20
        /*08a0*/ 	.word	0x000000ff
        /*08a4*/ 	.word	0x00000000
        /*08a8*/ 	.short	0x010a
        /*08aa*/ 	.byte	0x05
	.zero		1


	//   ....[123]....
        /*08ac*/ 	.word	0x00003ab0
        /*08b0*/ 	.word	0x000000ff
        /*08b4*/ 	.word	0x00000000
        /*08b8*/ 	.short	0x010a
        /*08ba*/ 	.byte	0x05
	.zero		1


	//   ....[124]....
        /*08bc*/ 	.word	0x00003b40
        /*08c0*/ 	.word	0x000000ff
        /*08c4*/ 	.word	0x00000000
        /*08c8*/ 	.short	0x010a
        /*08ca*/ 	.byte	0x05
	.zero		1


	//   ....[125]....
        /*08cc*/ 	.word	0x00003bd0
        /*08d0*/ 	.word	0x000000ff
        /*08d4*/ 	.word	0x00000000
        /*08d8*/ 	.short	0x010a
        /*08da*/ 	.byte	0x05
	.zero		1


	//   ....[126]....
        /*08dc*/ 	.word	0x00003c60
        /*08e0*/ 	.word	0x000000ff
        /*08e4*/ 	.word	0x00000000
        /*08e8*/ 	.short	0x010a
        /*08ea*/ 	.byte	0x05
	.zero		1


	//   ....[127]....
        /*08ec*/ 	.word	0x00003cf0
        /*08f0*/ 	.word	0x000000ff
        /*08f4*/ 	.word	0x00000000
        /*08f8*/ 	.short	0x010a
        /*08fa*/ 	.byte	0x05
	.zero		1


	//   ....[128]....
        /*08fc*/ 	.word	0x00003d80
        /*0900*/ 	.word	0x000000ff
        /*0904*/ 	.word	0x00000000
        /*0908*/ 	.short	0x010a
        /*090a*/ 	.byte	0x05
	.zero		1


	//   ....[129]....
        /*090c*/ 	.word	0x00003e20
        /*0910*/ 	.word	0x00000000
        /*0914*/ 	.word	0x00000000
        /*0918*/ 	.short	0x010a
        /*091a*/ 	.byte	0xff
	.zero		1


	//   ....[130]....
        /*091c*/ 	.word	0x00003f40
        /*0920*/ 	.word	0x00000002
        /*0924*/ 	.word	0x00000290
        /*0928*/ 	.short	0x010a
        /*092a*/ 	.byte	0xff
	.zero		1


	//   ....[131]....
        /*092c*/ 	.word	0x00003fa0
        /*0930*/ 	.word	0x00000004
        /*0934*/ 	.word	0x00000000
        /*0938*/ 	.short	0x0101
        /*093a*/ 	.byte	0xff
	.zero		1


	//   ....[132]....
        /*093c*/ 	.word	0x00003fc0
        /*0940*/ 	.word	0x000000ff
        /*0944*/ 	.word	0x00000240
        /*0948*/ 	.short	0x010a
        /*094a*/ 	.byte	0x04
	.zero		1


	//   ....[133]....
        /*094c*/ 	.word	0x000040e0
        /*0950*/ 	.word	0x00000002
        /*0954*/ 	.word	0x00000230
        /*0958*/ 	.short	0x010a
        /*095a*/ 	.byte	0xff
	.zero		1


	//   ....[134]....
        /*095c*/ 	.word	0x000041f0
        /*0960*/ 	.word	0x00000002
        /*0964*/ 	.word	0x00000000
        /*0968*/ 	.short	0x0101
        /*096a*/ 	.byte	0xff
	.zero		1


	//   ....[135]....
        /*096c*/ 	.word	0x00004280
        /*0970*/ 	.word	0x000000ff
        /*0974*/ 	.word	0x00000240
        /*0978*/ 	.short	0x0106
        /*097a*/ 	.byte	0x04
	.zero		1


	//   ....[136]....
        /*097c*/ 	.word	0x000042a0
        /*0980*/ 	.word	0x000000ff
        /*0984*/ 	.word	0x00000240
        /*0988*/ 	.short	0x010a
        /*098a*/ 	.byte	0x04
	.zero		1


	//   ....[137]....
        /*098c*/ 	.word	0x00004330
        /*0990*/ 	.word	0x000000ff
        /*0994*/ 	.word	0x00000240
        /*0998*/ 	.short	0x0106
        /*099a*/ 	.byte	0x07
	.zero		1


	//   ....[138]....
        /*099c*/ 	.word	0x00004370
        /*09a0*/ 	.word	0x00000000
        /*09a4*/ 	.word	0x00000240
        /*09a8*/ 	.short	0x010a
        /*09aa*/ 	.byte	0xff
	.zero		1


	//   ....[139]....
        /*09ac*/ 	.word	0x000045b0
        /*09b0*/ 	.word	0x000000ff
        /*09b4*/ 	.word	0x00000008
        /*09b8*/ 	.short	0x010a
        /*09ba*/ 	.byte	0x05
	.zero		1


	//   ....[140]....
        /*09bc*/ 	.word	0x000045d0
        /*09c0*/ 	.word	0x000000ff
        /*09c4*/ 	.word	0x00000008
        /*09c8*/ 	.short	0x010a
        /*09ca*/ 	.byte	0x05
	.zero		1


	//   ....[141]....
        /*09cc*/ 	.word	0x00004760
        /*09d0*/ 	.word	0x000000ff
        /*09d4*/ 	.word	0x00000008
        /*09d8*/ 	.short	0x010a
        /*09da*/ 	.byte	0x05
	.zero		1


	//   ....[142]....
        /*09dc*/ 	.word	0x00004780
        /*09e0*/ 	.word	0x000000ff
        /*09e4*/ 	.word	0x00000008
        /*09e8*/ 	.short	0x010a
        /*09ea*/ 	.byte	0x05
	.zero		1


	//   ....[143]....
        /*09ec*/ 	.word	0x00004840
        /*09f0*/ 	.word	0x000000ff
        /*09f4*/ 	.word	0x00000000
        /*09f8*/ 	.short	0x0101
        /*09fa*/ 	.byte	0x04
	.zero		1


	//   ....[144]....
        /*09fc*/ 	.word	0x00004b20
        /*0a00*/ 	.word	0x00000000
        /*0a04*/ 	.word	0x00000230
        /*0a08*/ 	.short	0x010a
        /*0a0a*/ 	.byte	0xff
	.zero		1


	//   ....[145]....
        /*0a0c*/ 	.word	0x00004be0
        /*0a10*/ 	.word	0x00000000
        /*0a14*/ 	.word	0x00000000
        /*0a18*/ 	.short	0x0101
        /*0a1a*/ 	.byte	0xff
	.zero		1


	//   ....[146]....
        /*0a1c*/ 	.word	0x00004c90
        /*0a20*/ 	.word	0x000000ff
        /*0a24*/ 	.word	0x00000000
        /*0a28*/ 	.short	0x010a
        /*0a2a*/ 	.byte	0x04
	.zero		1


	//   ....[147]....
        /*0a2c*/ 	.word	0x00004ca0
        /*0a30*/ 	.word	0x000000ff
        /*0a34*/ 	.word	0x00000270
        /*0a38*/ 	.short	0x010a
        /*0a3a*/ 	.byte	0x13
	.zero		1


	//   ....[148]....
        /*0a3c*/ 	.word	0x00004d60
        /*0a40*/ 	.word	0x000000ff
        /*0a44*/ 	.word	0x00000000
        /*0a48*/ 	.short	0x010a
        /*0a4a*/ 	.byte	0x06
	.zero		1


	//   ....[149]....
        /*0a4c*/ 	.word	0x00004e80
        /*0a50*/ 	.word	0x000000ff
        /*0a54*/ 	.word	0x00000000
        /*0a58*/ 	.short	0x010a
        /*0a5a*/ 	.byte	0x04
	.zero		1


	//   ....[150]....
        /*0a5c*/ 	.word	0x000050a0
        /*0a60*/ 	.word	0x000000ff
        /*0a64*/ 	.word	0x00000000
        /*0a68*/ 	.short	0x010a
        /*0a6a*/ 	.byte	0x04
	.zero		1


	//   ....[151]....
        /*0a6c*/ 	.word	0x00005130
        /*0a70*/ 	.word	0x000000ff
        /*0a74*/ 	.word	0x00000000
        /*0a78*/ 	.short	0x010a
        /*0a7a*/ 	.byte	0x05
	.zero		1


	//   ....[152]....
        /*0a7c*/ 	.word	0x000051c0
        /*0a80*/ 	.word	0x000000ff
        /*0a84*/ 	.word	0x00000000
        /*0a88*/ 	.short	0x010a
        /*0a8a*/ 	.byte	0x05
	.zero		1


	//   ....[153]....
        /*0a8c*/ 	.word	0x00005260
        /*0a90*/ 	.word	0x00000000
        /*0a94*/ 	.word	0x00000000
        /*0a98*/ 	.short	0x010a
        /*0a9a*/ 	.byte	0xff
	.zero		1


	//   ....[154]....
        /*0a9c*/ 	.word	0x000052a0
        /*0aa0*/ 	.word	0x00000000
        /*0aa4*/ 	.word	0x00000000
        /*0aa8*/ 	.short	0x010a
        /*0aaa*/ 	.byte	0xff
	.zero		1


	//   ....[155]....
        /*0aac*/ 	.word	0x00005310
        /*0ab0*/ 	.word	0x000000ff
        /*0ab4*/ 	.word	0x00000000
        /*0ab8*/ 	.short	0x0101
        /*0aba*/ 	.byte	0x04
	.zero		1


	//   ....[156]....
        /*0abc*/ 	.word	0x00005350
        /*0ac0*/ 	.word	0x000000ff
        /*0ac4*/ 	.word	0x000002b0
        /*0ac8*/ 	.short	0x010a
        /*0aca*/ 	.byte	0x0d
	.zero		1


	//   ....[157]....
        /*0acc*/ 	.word	0x000053a0
        /*0ad0*/ 	.word	0x000000ff
        /*0ad4*/ 	.word	0x00000000
        /*0ad8*/ 	.short	0x0101
        /*0ada*/ 	.byte	0x04
	.zero		1


	//   ....[158]....
        /*0adc*/ 	.word	0x00005830
        /*0ae0*/ 	.word	0x0000000c
        /*0ae4*/ 	.word	0x00000230
        /*0ae8*/ 	.short	0x010a
        /*0aea*/ 	.byte	0xff
	.zero		1


	//   ....[159]....
        /*0aec*/ 	.word	0x000059a0
        /*0af0*/ 	.word	0x00000000
        /*0af4*/ 	.word	0x00000000
        /*0af8*/ 	.short	0x0101
        /*0afa*/ 	.byte	0xff
	.zero		1


	//   ....[160]....
        /*0afc*/ 	.word	0x00005e30
        /*0b00*/ 	.word	0x000000ff
        /*0b04*/ 	.word	0x00000228
        /*0b08*/ 	.short	0x010a
        /*0b0a*/ 	.byte	0x15
	.zero		1


	//   ....[161]....
        /*0b0c*/ 	.word	0x00005fb0
        /*0b10*/ 	.word	0x000000ff
        /*0b14*/ 	.word	0x00000210
        /*0b18*/ 	.short	0x010a
        /*0b1a*/ 	.byte	0x15
	.zero		1


	//   ....[162]....
        /*0b1c*/ 	.word	0x00006120
        /*0b20*/ 	.word	0x000000ff
        /*0b24*/ 	.word	0x00000200
        /*0b28*/ 	.short	0x010b
        /*0b2a*/ 	.byte	0x15
	.zero		1


	//   ....[163]....
        /*0b2c*/ 	.word	0x00006130
        /*0b30*/ 	.word	0x000000ff
        /*0b34*/ 	.word	0x00000000
        /*0b38*/ 	.short	0x0101
        /*0b3a*/ 	.byte	0x22
	.zero		1


	//   ....[164]....
        /*0b3c*/ 	.word	0x00006140
        /*0b40*/ 	.word	0x000000ff
        /*0b44*/ 	.word	0x00000218
        /*0b48*/ 	.short	0x010a
        /*0b4a*/ 	.byte	0x15
	.zero		1


	//   ....[165]....
        /*0b4c*/ 	.word	0x00006320
        /*0b50*/ 	.word	0x000000ff
        /*0b54*/ 	.word	0x00000208
        /*0b58*/ 	.short	0x010b
        /*0b5a*/ 	.byte	0x15
	.zero		1


	//   ....[166]....
        /*0b5c*/ 	.word	0x00006330
        /*0b60*/ 	.word	0x000000ff
        /*0b64*/ 	.word	0x00000000
        /*0b68*/ 	.short	0x0101
        /*0b6a*/ 	.byte	0x21
	.zero		1


	//   ....[167]....
        /*0b6c*/ 	.word	0x00006360
        /*0b70*/ 	.word	0x000000ff
        /*0b74*/ 	.word	0x00000210
        /*0b78*/ 	.short	0x010a
        /*0b7a*/ 	.byte	0x15
	.zero		1


	//   ....[168]....
        /*0b7c*/ 	.word	0x000063a0
        /*0b80*/ 	.word	0x00000000
        /*0b84*/ 	.word	0x00000218
        /*0b88*/ 	.short	0x010a
        /*0b8a*/ 	.byte	0xff
	.zero		1


	//   ....[169]....
        /*0b8c*/ 	.word	0x000066c0
        /*0b90*/ 	.word	0x00000003
        /*0b94*/ 	.word	0x00000230
        /*0b98*/ 	.short	0x010a
        /*0b9a*/ 	.byte	0xff
	.zero		1


	//   ....[170]....
        /*0b9c*/ 	.word	0x00006840
        /*0ba0*/ 	.word	0x00000000
        /*0ba4*/ 	.word	0x00000000
        /*0ba8*/ 	.short	0x0101
        /*0baa*/ 	.byte	0xff
	.zero		1


	//   ....[171]....
        /*0bac*/ 	.word	0x00007370
        /*0bb0*/ 	.word	0x00000003
        /*0bb4*/ 	.word	0x00000200
        /*0bb8*/ 	.short	0x010a
        /*0bba*/ 	.byte	0xff
	.zero		1


	//   ....[172]....
        /*0bbc*/ 	.word	0x00007390
        /*0bc0*/ 	.word	0x000000a4
        /*0bc4*/ 	.word	0x00000250
        /*0bc8*/ 	.short	0x010a
        /*0bca*/ 	.byte	0xff
	.zero		1


	//   ....[173]....
        /*0bcc*/ 	.word	0x000074d0
        /*0bd0*/ 	.word	0x00000003
        /*0bd4*/ 	.word	0x00000200
        /*0bd8*/ 	.short	0x010a
        /*0bda*/ 	.byte	0xff
	.zero		1


	//   ....[174]....
        /*0bdc*/ 	.word	0x00007620
        /*0be0*/ 	.word	0x00000000
        /*0be4*/ 	.word	0x00000000
        /*0be8*/ 	.short	0x0101
        /*0bea*/ 	.byte	0xff
	.zero		1


	//   ....[175]....
        /*0bec*/ 	.word	0x00007680
        /*0bf0*/ 	.word	0x000000a4
        /*0bf4*/ 	.word	0x00000250
        /*0bf8*/ 	.short	0x010a
        /*0bfa*/ 	.byte	0xff
	.zero		1


	//   ....[176]....
        /*0bfc*/ 	.word	0x00008a30
        /*0c00*/ 	.word	0x000000c8
        /*0c04*/ 	.word	0x00000200
        /*0c08*/ 	.short	0x010a
        /*0c0a*/ 	.byte	0xff
	.zero		1


	//   ....[177]....
        /*0c0c*/ 	.word	0x00008b10
        /*0c10*/ 	.word	0x000000c8
        /*0c14*/ 	.word	0x00000200
        /*0c18*/ 	.short	0x010a
        /*0c1a*/ 	.byte	0xff
	.zero		1


	//   ....[178]....
        /*0c1c*/ 	.word	0x00008c60
        /*0c20*/ 	.word	0x00000000
        /*0c24*/ 	.word	0x00000000
        /*0c28*/ 	.short	0x0101
        /*0c2a*/ 	.byte	0xff
	.zero		1


	//   ....[179]....
        /*0c2c*/ 	.word	0x00009070
        /*0c30*/ 	.word	0x000000a4
        /*0c34*/ 	.word	0x00000000
        /*0c38*/ 	.short	0x0101
        /*0c3a*/ 	.byte	0xff
	.zero		1


	//   ....[180]....
        /*0c3c*/ 	.word	0x0000a0c0
        /*0c40*/ 	.word	0x00000000
        /*0c44*/ 	.word	0x000002a0
        /*0c48*/ 	.short	0x010a
        /*0c4a*/ 	.byte	0xff
	.zero		1


	//   ....[181]....
        /*0c4c*/ 	.word	0x0000a120
        /*0c50*/ 	.word	0x00000000
        /*0c54*/ 	.word	0x00000100
        /*0c58*/ 	.short	0x010a
        /*0c5a*/ 	.byte	0xff
	.zero		1


	//   ....[182]....
        /*0c5c*/ 	.word	0x0000a180
        /*0c60*/ 	.word	0x00000000
        /*0c64*/ 	.word	0x00000100
        /*0c68*/ 	.short	0x010a
        /*0c6a*/ 	.byte	0xff
	.zero		1


	//   ....[183]....
        /*0c6c*/ 	.word	0x0000a1d0
        /*0c70*/ 	.word	0x00000003
        /*0c74*/ 	.word	0x00000230
        /*0c78*/ 	.short	0x010a
        /*0c7a*/ 	.byte	0xff
	.zero		1


	//   ....[184]....
        /*0c7c*/ 	.word	0x0000a230
        /*0c80*/ 	.word	0x00000000
        /*0c84*/ 	.word	0x00000000
        /*0c88*/ 	.short	0x010a
        /*0c8a*/ 	.byte	0xff
	.zero		1


	//   ....[185]....
        /*0c8c*/ 	.word	0x0000a290
        /*0c90*/ 	.word	0x00000000
        /*0c94*/ 	.word	0x00000000
        /*0c98*/ 	.short	0x010a
        /*0c9a*/ 	.byte	0xff
	.zero		1


	//   ....[186]....
        /*0c9c*/ 	.word	0x0000a2f0
        /*0ca0*/ 	.word	0x00000000
        /*0ca4*/ 	.word	0x00000000
        /*0ca8*/ 	.short	0x010a
        /*0caa*/ 	.byte	0xff
	.zero		1


	//   ....[187]....
        /*0cac*/ 	.word	0x0000a350
        /*0cb0*/ 	.word	0x00000000
        /*0cb4*/ 	.word	0x00000000
        /*0cb8*/ 	.short	0x010a
        /*0cba*/ 	.byte	0xff
	.zero		1


	//   ....[188]....
        /*0cbc*/ 	.word	0x0000a3b0
        /*0cc0*/ 	.word	0x00000000
        /*0cc4*/ 	.word	0x00000000
        /*0cc8*/ 	.short	0x010a
        /*0cca*/ 	.byte	0xff
	.zero		1


	//   ....[189]....
        /*0ccc*/ 	.word	0x0000a410
        /*0cd0*/ 	.word	0x00000000
        /*0cd4*/ 	.word	0x00000000
        /*0cd8*/ 	.short	0x010a
        /*0cda*/ 	.byte	0xff
	.zero		1


	//   ....[190]....
        /*0cdc*/ 	.word	0x0000a470
        /*0ce0*/ 	.word	0x00000000
        /*0ce4*/ 	.word	0x00000000
        /*0ce8*/ 	.short	0x010a
        /*0cea*/ 	.byte	0xff
	.zero		1


	//   ....[191]....
        /*0cec*/ 	.word	0x0000a4d0
        /*0cf0*/ 	.word	0x00000000
        /*0cf4*/ 	.word	0x00000000
        /*0cf8*/ 	.short	0x010a
        /*0cfa*/ 	.byte	0xff
	.zero		1


	//   ....[192]....
        /*0cfc*/ 	.word	0x0000a530
        /*0d00*/ 	.word	0x00000000
        /*0d04*/ 	.word	0x00000000
        /*0d08*/ 	.short	0x010a
        /*0d0a*/ 	.byte	0xff
	.zero		1


	//   ....[193]....
        /*0d0c*/ 	.word	0x0000a590
        /*0d10*/ 	.word	0x00000000
        /*0d14*/ 	.word	0x00000000
        /*0d18*/ 	.short	0x010a
        /*0d1a*/ 	.byte	0xff
	.zero		1


	//   ....[194]....
        /*0d1c*/ 	.word	0x0000a5f0
        /*0d20*/ 	.word	0x00000000
        /*0d24*/ 	.word	0x00000000
        /*0d28*/ 	.short	0x010a
        /*0d2a*/ 	.byte	0xff
	.zero		1


	//   ....[195]....
        /*0d2c*/ 	.word	0x0000a650
        /*0d30*/ 	.word	0x00000000
        /*0d34*/ 	.word	0x00000000
        /*0d38*/ 	.short	0x010a
        /*0d3a*/ 	.byte	0xff
	.zero		1


	//   ....[196]....
        /*0d3c*/ 	.word	0x0000a6b0
        /*0d40*/ 	.word	0x00000000
        /*0d44*/ 	.word	0x00000000
        /*0d48*/ 	.short	0x010a
        /*0d4a*/ 	.byte	0xff
	.zero		1


	//   ....[197]....
        /*0d4c*/ 	.word	0x0000a710
        /*0d50*/ 	.word	0x00000000
        /*0d54*/ 	.word	0x00000000
        /*0d58*/ 	.short	0x010a
        /*0d5a*/ 	.byte	0xff
	.zero		1


	//   ....[198]....
        /*0d5c*/ 	.word	0x0000a770
        /*0d60*/ 	.word	0x00000000
        /*0d64*/ 	.word	0x00000000
        /*0d68*/ 	.short	0x010a
        /*0d6a*/ 	.byte	0xff
	.zero		1


	//   ....[199]....
        /*0d6c*/ 	.word	0x0000a7d0
        /*0d70*/ 	.word	0x00000000
        /*0d74*/ 	.word	0x00000000
        /*0d78*/ 	.short	0x010a
        /*0d7a*/ 	.byte	0xff
	.zero		1


	//   ....[200]....
        /*0d7c*/ 	.word	0x0000a830
        /*0d80*/ 	.word	0x00000000
        /*0d84*/ 	.word	0x00000000
        /*0d88*/ 	.short	0x010a
        /*0d8a*/ 	.byte	0xff
	.zero		1


	//   ....[201]....
        /*0d8c*/ 	.word	0x0000a890
        /*0d90*/ 	.word	0x00000000
        /*0d94*/ 	.word	0x00000000
        /*0d98*/ 	.short	0x010a
        /*0d9a*/ 	.byte	0xff
	.zero		1


	//   ....[202]....
        /*0d9c*/ 	.word	0x0000a8f0
        /*0da0*/ 	.word	0x00000000
        /*0da4*/ 	.word	0x00000000
        /*0da8*/ 	.short	0x010a
        /*0daa*/ 	.byte	0xff
	.zero		1


	//   ....[203]....
        /*0dac*/ 	.word	0x0000a950
        /*0db0*/ 	.word	0x00000000
        /*0db4*/ 	.word	0x00000000
        /*0db8*/ 	.short	0x010a
        /*0dba*/ 	.byte	0xff
	.zero		1


	//   ....[204]....
        /*0dbc*/ 	.word	0x0000a9b0
        /*0dc0*/ 	.word	0x00000000
        /*0dc4*/ 	.word	0x00000000
        /*0dc8*/ 	.short	0x010a
        /*0dca*/ 	.byte	0xff
	.zero		1


	//   ....[205]....
        /*0dcc*/ 	.word	0x0000aa10
        /*0dd0*/ 	.word	0x00000000
        /*0dd4*/ 	.word	0x00000000
        /*0dd8*/ 	.short	0x010a
        /*0dda*/ 	.byte	0xff
	.zero		1


	//   ....[206]....
        /*0ddc*/ 	.word	0x0000aa70
        /*0de0*/ 	.word	0x00000000
        /*0de4*/ 	.word	0x00000000
        /*0de8*/ 	.short	0x010a
        /*0dea*/ 	.byte	0xff
	.zero		1


	//   ....[207]....
        /*0dec*/ 	.word	0x0000aad0
        /*0df0*/ 	.word	0x00000000
        /*0df4*/ 	.word	0x00000000
        /*0df8*/ 	.short	0x010a
        /*0dfa*/ 	.byte	0xff
	.zero		1


	//   ....[208]....
        /*0dfc*/ 	.word	0x0000ab30
        /*0e00*/ 	.word	0x00000000
        /*0e04*/ 	.word	0x00000000
        /*0e08*/ 	.short	0x010a
        /*0e0a*/ 	.byte	0xff
	.zero		1


	//   ....[209]....
        /*0e0c*/ 	.word	0x0000ab90
        /*0e10*/ 	.word	0x00000000
        /*0e14*/ 	.word	0x00000000
        /*0e18*/ 	.short	0x010a
        /*0e1a*/ 	.byte	0xff
	.zero		1


	//   ....[210]....
        /*0e1c*/ 	.word	0x0000abf0
        /*0e20*/ 	.word	0x00000000
        /*0e24*/ 	.word	0x00000000
        /*0e28*/ 	.short	0x010a
        /*0e2a*/ 	.byte	0xff
	.zero		1


	//   ....[211]....
        /*0e2c*/ 	.word	0x0000ac50
        /*0e30*/ 	.word	0x00000000
        /*0e34*/ 	.word	0x00000000
        /*0e38*/ 	.short	0x010a
        /*0e3a*/ 	.byte	0xff
	.zero		1


	//   ....[212]....
        /*0e3c*/ 	.word	0x0000acb0
        /*0e40*/ 	.word	0x00000000
        /*0e44*/ 	.word	0x00000000
        /*0e48*/ 	.short	0x010a
        /*0e4a*/ 	.byte	0xff
	.zero		1


	//   ....[213]....
        /*0e4c*/ 	.word	0x0000ad10
        /*0e50*/ 	.word	0x00000000
        /*0e54*/ 	.word	0x00000000
        /*0e58*/ 	.short	0x010a
        /*0e5a*/ 	.byte	0xff
	.zero		1


	//   ....[214]....
        /*0e5c*/ 	.word	0x0000ad70
        /*0e60*/ 	.word	0x00000000
        /*0e64*/ 	.word	0x00000000
        /*0e68*/ 	.short	0x010a
        /*0e6a*/ 	.byte	0xff
	.zero		1


	//   ....[215]....
        /*0e6c*/ 	.word	0x0000adc0
        /*0e70*/ 	.word	0x00000002
        /*0e74*/ 	.word	0x00000290
        /*0e78*/ 	.short	0x010a
        /*0e7a*/ 	.byte	0xff
	.zero		1


	//   ....[216]....
        /*0e7c*/ 	.word	0x0000ae20
        /*0e80*/ 	.word	0x00000002
        /*0e84*/ 	.word	0x00000240
        /*0e88*/ 	.short	0x010a
        /*0e8a*/ 	.byte	0xff
	.zero		1


	//   ....[217]....
        /*0e8c*/ 	.word	0x0000ae70
        /*0e90*/ 	.word	0x00000002
        /*0e94*/ 	.word	0x00000230
        /*0e98*/ 	.short	0x010a
        /*0e9a*/ 	.byte	0xff
	.zero		1


	//   ....[218]....
        /*0e9c*/ 	.word	0x0000aed0
        /*0ea0*/ 	.word	0x00000000
        /*0ea4*/ 	.word	0x00000240
        /*0ea8*/ 	.short	0x010a
        /*0eaa*/ 	.byte	0xff
	.zero		1


	//   ....[219]....
        /*0eac*/ 	.word	0x0000af30
        /*0eb0*/ 	.word	0x00000000
        /*0eb4*/ 	.word	0x00000008
        /*0eb8*/ 	.short	0x010a
        /*0eba*/ 	.byte	0xff
	.zero		1


	//   ....[220]....
        /*0ebc*/ 	.word	0x0000b020
        /*0ec0*/ 	.word	0x00000000
        /*0ec4*/ 	.word	0x00000008
        /*0ec8*/ 	.short	0x010a
        /*0eca*/ 	.byte	0xff
	.zero		1


	//   ....[221]....
        /*0ecc*/ 	.word	0x0000b070
        /*0ed0*/ 	.word	0x00000000
        /*0ed4*/ 	.word	0x00000230
        /*0ed8*/ 	.short	0x010a
        /*0eda*/ 	.byte	0xff
	.zero		1


	//   ....[222]....
        /*0edc*/ 	.word	0x0000b0d0
        /*0ee0*/ 	.word	0x00000000
        /*0ee4*/ 	.word	0x00000270
        /*0ee8*/ 	.short	0x010a
        /*0eea*/ 	.byte	0xff
	.zero		1


	//   ....[223]....
        /*0eec*/ 	.word	0x0000b130
        /*0ef0*/ 	.word	0x00000000
        /*0ef4*/ 	.word	0x00000000
        /*0ef8*/ 	.short	0x010a
        /*0efa*/ 	.byte	0xff
	.zero		1


	//   ....[224]....
        /*0efc*/ 	.word	0x0000b190
        /*0f00*/ 	.word	0x00000000
        /*0f04*/ 	.word	0x00000000
        /*0f08*/ 	.short	0x010a
        /*0f0a*/ 	.byte	0xff
	.zero		1


	//   ....[225]....
        /*0f0c*/ 	.word	0x0000b1f0
        /*0f10*/ 	.word	0x00000000
        /*0f14*/ 	.word	0x00000000
        /*0f18*/ 	.short	0x010a
        /*0f1a*/ 	.byte	0xff
	.zero		1


	//   ....[226]....
        /*0f1c*/ 	.word	0x0000b250
        /*0f20*/ 	.word	0x00000000
        /*0f24*/ 	.word	0x00000000
        /*0f28*/ 	.short	0x010a
        /*0f2a*/ 	.byte	0xff
	.zero		1


	//   ....[227]....
        /*0f2c*/ 	.word	0x0000b2b0
        /*0f30*/ 	.word	0x00000000
        /*0f34*/ 	.word	0x000002b0
        /*0f38*/ 	.short	0x010a
        /*0f3a*/ 	.byte	0xff
	.zero		1


	//   ....[228]....
        /*0f3c*/ 	.word	0x0000b300
        /*0f40*/ 	.word	0x0000000c
        /*0f44*/ 	.word	0x00000230
        /*0f48*/ 	.short	0x010a
        /*0f4a*/ 	.byte	0xff
	.zero		1


	//   ....[229]....
        /*0f4c*/ 	.word	0x0000b360
        /*0f50*/ 	.word	0x00000000
        /*0f54*/ 	.word	0x00000228
        /*0f58*/ 	.short	0x010a
        /*0f5a*/ 	.byte	0xff
	.zero		1


	//   ....[230]....
        /*0f5c*/ 	.word	0x0000b3c0
        /*0f60*/ 	.word	0x00000000
        /*0f64*/ 	.word	0x00000210
        /*0f68*/ 	.short	0x010a
        /*0f6a*/ 	.byte	0xff
	.zero		1


	//   ....[231]....
        /*0f6c*/ 	.word	0x0000b420
        /*0f70*/ 	.word	0x00000000
        /*0f74*/ 	.word	0x00000218
        /*0f78*/ 	.short	0x010a
        /*0f7a*/ 	.byte	0xff
	.zero		1


	//   ....[232]....
        /*0f7c*/ 	.word	0x0000b480
        /*0f80*/ 	.word	0x00000000
        /*0f84*/ 	.word	0x00000210
        /*0f88*/ 	.short	0x010a
        /*0f8a*/ 	.byte	0xff
	.zero		1


	//   ....[233]....
        /*0f8c*/ 	.word	0x0000b4d0
        /*0f90*/ 	.word	0x00000003
        /*0f94*/ 	.word	0x00000230
        /*0f98*/ 	.short	0x010a
        /*0f9a*/ 	.byte	0xff
	.zero		1


	//   ....[234]....
        /*0f9c*/ 	.word	0x0000b520
        /*0fa0*/ 	.word	0x00000003
        /*0fa4*/ 	.word	0x00000200
        /*0fa8*/ 	.short	0x010a
        /*0faa*/ 	.byte	0xff
	.zero		1


	//   ....[235]....
        /*0fac*/ 	.word	0x0000b570
        /*0fb0*/ 	.word	0x000000a4
        /*0fb4*/ 	.word	0x00000250
        /*0fb8*/ 	.short	0x010a
        /*0fba*/ 	.byte	0xff
	.zero		1


	//   ....[236]....
        /*0fbc*/ 	.word	0x0000b5c0
        /*0fc0*/ 	.word	0x000000c8
        /*0fc4*/ 	.word	0x00000200
        /*0fc8*/ 	.short	0x010a
        /*0fca*/ 	.byte	0xff
	.zero		1


	//----- nvinfo : EIATTR_NUM_MBARRIERS
	.align		4
.L_47:
        /*0fcc*/ 	.byte	0x03, 0x38
        /*0fce*/ 	.short	0x0057


	//----- nvinfo : EIATTR_EXIT_INSTR_OFFSETS
	.align		4
        /*0fd0*/ 	.byte	0x04, 0x1c
        /*0fd2*/ 	.short	(.L_49 - .L_48)


	//   ....[0]....
.L_48:
        /*0fd4*/ 	.word	0x00003e50


	//   ....[1]....
        /*0fd8*/ 	.word	0x00004340


	//   ....[2]....
        /*0fdc*/ 	.word	0x000043a0


	//   ....[3]....
        /*0fe0*/ 	.word	0x000055d0


	//   ....[4]....
        /*0fe4*/ 	.word	0x000063d0


	//   ....[5]....
        /*0fe8*/ 	.word	0x00006410


	//   ....[6]....
        /*0fec*/ 	.word	0x0000a0b0


	//----- nvinfo : EIATTR_MAX_THREADS
	.align		4
.L_49:
        /*0ff0*/ 	.byte	0x04, 0x05
        /*0ff2*/ 	.short	(.L_51 - .L_50)
.L_50:
        /*0ff4*/ 	.word	0x00000100
        /*0ff8*/ 	.word	0x00000001
        /*0ffc*/ 	.word	0x00000001


	//----- nvinfo : EIATTR_CRS_STACK_SIZE
	.align		4
.L_51:
        /*1000*/ 	.byte	0x04, 0x1e
        /*1002*/ 	.short	(.L_53 - .L_52)
.L_52:
        /*1004*/ 	.word	0x00000000


	//----- nvinfo : EIATTR_CBANK_PARAM_SIZE
	.align		4
.L_53:
        /*1008*/ 	.byte	0x03, 0x19
        /*100a*/ 	.short	0x0800


	//----- nvinfo : EIATTR_PARAM_CBANK
	.align		4
        /*100c*/ 	.byte	0x04, 0x0a
        /*100e*/ 	.short	(.L_55 - .L_54)
	.align		4
.L_54:
        /*1010*/ 	.word	index@(.nv.constant0._ZN7cutlass13device_kernelINS_4gemm6kernel13GemmUniversalIN4cute5tupleIJiiiiEEENS1_10collective13CollectiveMmaINS1_35MainloopSm100TmaUmmaWarpSpecializedILi32ELi2ELi4ENS5_IJNS4_1CILi2EEENSA_ILi4EEENSA_ILi1EEEEEEEENS5_IJNSA_ILi256EEENSA_ILi128EEENSA_ILi32EEEEEENS_12float_e5m2_tENS5_IJlSD_lEEESK_SL_NS4_8TiledMMAINS4_8MMA_AtomIJNS4_10MMA_TraitsINS4_25SM100_MMA_F8F6F4_2x1SM_SSEJSK_SK_fSG_SH_NS4_17integral_constantINS4_4UMMA5MajorELSS_0EEEST_NSQ_INSR_7ScaleInELSU_0EEESV_EEEEEENS4_6LayoutINS5_IJSD_SD_SD_EEENS5_IJNSA_ILi0EEES10_S10_EEEEENS5_IJNS4_10UnderscoreES13_S13_EEEEENS4_28SM100_TMA_2SM_LOAD_MULTICASTENS4_14ComposedLayoutINS4_7SwizzleILi1ELi4ELi3EEENS4_18smem_ptr_flag_bitsILi8EEENSY_INS5_IJNSA_ILi8EEESI_EEENS5_IJSI_SD_EEEEEEEvNS4_8identityENS4_18SM100_TMA_2SM_LOADES1G_vS1H_EENS_8epilogue10collective18CollectiveEpilogueINS1K_23Sm100TmaWarpSpecializedILi2ELi2ELi64ELb0ELb0EEEJNS5_IJSH_SH_SI_EEENS5_IJNSY_ISH_SD_EENSY_INSA_ILi64EEESD_EEEEESK_SL_SK_SL_NS1K_6fusion15FusionCallbacksIS1O_NS1U_17LinearCombinationISK_fSK_fLNS_15FloatRoundStyleE2EEES1P_S1T_JEEENS4_5SM1004TMEM4LOAD26SM100_TMEM_LOAD_32dp32b64xENS4_13SM90_TMA_LOADENS17_INS18_ILi2ELi4ELi3EEES1B_NSY_INS5_IJS1C_S1R_EEENS5_IJS1R_SD_EEEEEEENS4_39AutoVectorizingCopyWithAssumedAlignmentILi128EEENS4_14SM90_TMA_STOREES29_S2B_S2B_EEEvvEEEEvNT_6ParamsE)
        /*1014*/ 	.short	0x0380
        /*1016*/ 	.short	0x0800


	//----- nvinfo : EIATTR_SW_WAR
	.align		4
.L_55:
        /*1018*/ 	.byte	0x04, 0x36
        /*101a*/ 	.short	(.L_57 - .L_56)
.L_56:
        /*101c*/ 	.word	0x00000008
.L_57:


//--------------------- .nv.callgraph             --------------------------
	.section	.nv.callgraph,"",@"SHT_CUDA_CALLGRAPH"
	.align	4
	.sectionentsize	8
	.align		4
        /*0000*/ 	.word	0x00000000
	.align		4
        /*0004*/ 	.word	0xffffffff
	.align		4
        /*0008*/ 	.word	index@(_ZN7cutlass13device_kernelINS_4gemm6kernel13GemmUniversalIN4cute5tupleIJiiiiEEENS1_10collective13CollectiveMmaINS1_35MainloopSm100TmaUmmaWarpSpecializedILi32ELi2ELi4ENS5_IJNS4_1CILi2EEENSA_ILi4EEENSA_ILi1EEEEEEEENS5_IJNSA_ILi256EEENSA_ILi128EEENSA_ILi32EEEEEENS_12float_e5m2_tENS5_IJlSD_lEEESK_SL_NS4_8TiledMMAINS4_8MMA_AtomIJNS4_10MMA_TraitsINS4_25SM100_MMA_F8F6F4_2x1SM_SSEJSK_SK_fSG_SH_NS4_17integral_constantINS4_4UMMA5MajorELSS_0EEEST_NSQ_INSR_7ScaleInELSU_0EEESV_EEEEEENS4_6LayoutINS5_IJSD_SD_SD_EEENS5_IJNSA_ILi0EEES10_S10_EEEEENS5_IJNS4_10UnderscoreES13_S13_EEEEENS4_28SM100_TMA_2SM_LOAD_MULTICASTENS4_14ComposedLayoutINS4_7SwizzleILi1ELi4ELi3EEENS4_18smem_ptr_flag_bitsILi8EEENSY_INS5_IJNSA_ILi8EEESI_EEENS5_IJSI_SD_EEEEEEEvNS4_8identityENS4_18SM100_TMA_2SM_LOADES1G_vS1H_EENS_8epilogue10collective18CollectiveEpilogueINS1K_23Sm100TmaWarpSpecializedILi2ELi2ELi64ELb0ELb0EEEJNS5_IJSH_SH_SI_EEENS5_IJNSY_ISH_SD_EENSY_INSA_ILi64EEESD_EEEEESK_SL_SK_SL_NS1K_6fusion15FusionCallbacksIS1O_NS1U_17LinearCombinationISK_fSK_fLNS_15FloatRoundStyleE2EEES1P_S1T_JEEENS4_5SM1004TMEM4LOAD26SM100_TMEM_LOAD_32dp32b64xENS4_13SM90_TMA_LOADENS17_INS18_ILi2ELi4ELi3EEES1B_NSY_INS5_IJS1C_S1R_EEENS5_IJS1R_SD_EEEEEEENS4_39AutoVectorizingCopyWithAssumedAlignmentILi128EEENS4_14SM90_TMA_STOREES29_S2B_S2B_EEEvvEEEEvNT_6ParamsE)
	.align		4
        /*000c*/ 	.word	index@(__assertfail)
	.align		4
        /*0010*/ 	.word	0x00000000
	.align		4
        /*0014*/ 	.word	0xfffffffe
	.align		4
        /*0018*/ 	.word	0x00000000
	.align		4
        /*001c*/ 	.word	0xfffffffd
	.align		4
        /*0020*/ 	.word	0x00000000
	.align		4
        /*0024*/ 	.word	0xfffffffc


//--------------------- .nv.constant4             --------------------------
	.section	.nv.constant4,"a",@progbits
	.align	8
	.align		8
.nv.constant4:
        /*0000*/ 	.dword	__assertfail
	.align		8
        /*0008*/ 	.dword	__unnamed_1
	.align		8
        /*0010*/ 	.dword	__unnamed_2
	.align		8
        /*0018*/ 	.dword	_ZN40_INTERNAL_f8fa9a92_4_k_cu_8fec5934_313354cuda3std3__45__cpo5beginE
	.align		8
        /*0020*/ 	.dword	_ZN40_INTERNAL_f8fa9a92_4_k_cu_8fec5934_313354cuda3std3__45__cpo3endE
	.align		8
        /*0028*/ 	.dword	_ZN40_INTERNAL_f8fa9a92_4_k_cu_8fec5934_313354cuda3std3__45__cpo6cbeginE
	.align		8
        /*0030*/ 	.dword	_ZN40_INTERNAL_f8fa9a92_4_k_cu_8fec5934_313354cuda3std3__45__cpo4cendE
	.align		8
        /*0038*/ 	.dword	_ZN40_INTERNAL_f8fa9a92_4_k_cu_8fec5934_313354cuda3std3__442_GLOBAL__N__f8fa9a92_4_k_cu_8fec5934_313356ignoreE
	.align		8
        /*0040*/ 	.dword	_ZN40_INTERNAL_f8fa9a92_4_k_cu_8fec5934_313354cuda3std3__419piecewise_constructE
	.align		8
        /*0048*/ 	.dword	_ZN40_INTERNAL_f8fa9a92_4_k_cu_8fec5934_313354cuda3std3__48in_placeE
	.align		8
        /*0050*/ 	.dword	_ZN40_INTERNAL_f8fa9a92_4_k_cu_8fec5934_313354cuda3std6ranges3__45__cpo4swapE
	.align		8
        /*0058*/ 	.dword	_ZN40_INTERNAL_f8fa9a92_4_k_cu_8fec5934_313354cuda3std6ranges3__45__cpo9iter_moveE
	.align		8
        /*0060*/ 	.dword	_ZN40_INTERNAL_f8fa9a92_4_k_cu_8fec5934_313354cute7productE
	.align		8
        /*0068*/ 	.dword	_ZN40_INTERNAL_f8fa9a92_4_k_cu_8fec5934_313354cute1_E
	.align		8
        /*0070*/ 	.dword	$str$25
	.align		8
        /*0078*/ 	.dword	$str$26
	.align		8
        /*0080*/ 	.dword	$str$27
	.align		8
        /*0088*/ 	.dword	$str$28


//--------------------- .text._ZN7cutlass13device_kernelINS_4gemm6kernel13GemmUniversalIN4cute5tupleIJiiiiEEENS1_10collective13CollectiveMmaINS1_35MainloopSm100TmaUmmaWarpSpecializedILi32ELi2ELi4ENS5_IJNS4_1CILi2EEENSA_ILi4EEENSA_ILi1EEEEEEEENS5_IJNSA_ILi256EEENSA_ILi128EEENSA_ILi32EEEEEENS_12float_e5m2_tENS5_IJlSD_lEEESK_SL_NS4_8TiledMMAINS4_8MMA_AtomIJNS4_10MMA_TraitsINS4_25SM100_MMA_F8F6F4_2x1SM_SSEJSK_SK_fSG_SH_NS4_17integral_constantINS4_4UMMA5MajorELSS_0EEEST_NSQ_INSR_7ScaleInELSU_0EEESV_EEEEEENS4_6LayoutINS5_IJSD_SD_SD_EEENS5_IJNSA_ILi0EEES10_S10_EEEEENS5_IJNS4_10UnderscoreES13_S13_EEEEENS4_28SM100_TMA_2SM_LOAD_MULTICASTENS4_14ComposedLayoutINS4_7SwizzleILi1ELi4ELi3EEENS4_18smem_ptr_flag_bitsILi8EEENSY_INS5_IJNSA_ILi8EEESI_EEENS5_IJSI_SD_EEEEEEEvNS4_8identityENS4_18SM100_TMA_2SM_LOADES1G_vS1H_EENS_8epilogue10collective18CollectiveEpilogueINS1K_23Sm100TmaWarpSpecializedILi2ELi2ELi64ELb0ELb0EEEJNS5_IJSH_SH_SI_EEENS5_IJNSY_ISH_SD_EENSY_INSA_ILi64EEESD_EEEEESK_SL_SK_SL_NS1K_6fusion15FusionCallbacksIS1O_NS1U_17LinearCombinationISK_fSK_fLNS_15FloatRoundStyleE2EEES1P_S1T_JEEENS4_5SM1004TMEM4LOAD26SM100_TMEM_LOAD_32dp32b64xENS4_13SM90_TMA_LOADENS17_INS18_ILi2ELi4ELi3EEES1B_NSY_INS5_IJS1C_S1R_EEENS5_IJS1R_SD_EEEEEEENS4_39AutoVectorizingCopyWithAssumedAlignmentILi128EEENS4_14SM90_TMA_STOREES29_S2B_S2B_EEEvvEEEEvNT_6ParamsE --------------------------
	.section	.text._ZN7cutlass13device_kernelINS_4gemm6kernel13GemmUniversalIN4cute5tupleIJiiiiEEENS1_10collective13CollectiveMmaINS1_35MainloopSm100TmaUmmaWarpSpecializedILi32ELi2ELi4ENS5_IJNS4_1CILi2EEENSA_ILi4EEENSA_ILi1EEEEEEEENS5_IJNSA_ILi256EEENSA_ILi128EEENSA_ILi32EEEEEENS_12float_e5m2_tENS5_IJlSD_lEEESK_SL_NS4_8TiledMMAINS4_8MMA_AtomIJNS4_10MMA_TraitsINS4_25SM100_MMA_F8F6F4_2x1SM_SSEJSK_SK_fSG_SH_NS4_17integral_constantINS4_4UMMA5MajorELSS_0EEEST_NSQ_INSR_7ScaleInELSU_0EEESV_EEEEEENS4_6LayoutINS5_IJSD_SD_SD_EEENS5_IJNSA_ILi0EEES10_S10_EEEEENS5_IJNS4_10UnderscoreES13_S13_EEEEENS4_28SM100_TMA_2SM_LOAD_MULTICASTENS4_14ComposedLayoutINS4_7SwizzleILi1ELi4ELi3EEENS4_18smem_ptr_flag_bitsILi8EEENSY_INS5_IJNSA_ILi8EEESI_EEENS5_IJSI_SD_EEEEEEEvNS4_8identityENS4_18SM100_TMA_2SM_LOADES1G_vS1H_EENS_8epilogue10collective18CollectiveEpilogueINS1K_23Sm100TmaWarpSpecializedILi2ELi2ELi64ELb0ELb0EEEJNS5_IJSH_SH_SI_EEENS5_IJNSY_ISH_SD_EENSY_INSA_ILi64EEESD_EEEEESK_SL_SK_SL_NS1K_6fusion15FusionCallbacksIS1O_NS1U_17LinearCombinationISK_fSK_fLNS_15FloatRoundStyleE2EEES1P_S1T_JEEENS4_5SM1004TMEM4LOAD26SM100_TMEM_LOAD_32dp32b64xENS4_13SM90_TMA_LOADENS17_INS18_ILi2ELi4ELi3EEES1B_NSY_INS5_IJS1C_S1R_EEENS5_IJS1R_SD_EEEEEEENS4_39AutoVectorizingCopyWithAssumedAlignmentILi128EEENS4_14SM90_TMA_STOREES29_S2B_S2B_EEEvvEEEEvNT_6ParamsE,"ax",@progbits
	.align	128
.text._ZN7cutlass13device_kernelINS_4gemm6kernel13GemmUniversalIN4cute5tupleIJiiiiEEENS1_10collective13CollectiveMmaINS1_35MainloopSm100TmaUmmaWarpSpecializedILi32ELi2ELi4ENS5_IJNS4_1CILi2EEENSA_ILi4EEENSA_ILi1EEEEEEEENS5_IJNSA_ILi256EEENSA_ILi128EEENSA_ILi32EEEEEENS_12float_e5m2_tENS5_IJlSD_lEEESK_SL_NS4_8TiledMMAINS4_8MMA_AtomIJNS4_10MMA_TraitsINS4_25SM100_MMA_F8F6F4_2x1SM_SSEJSK_SK_fSG_SH_NS4_17integral_constantINS4_4UMMA5MajorELSS_0EEEST_NSQ_INSR_7ScaleInELSU_0EEESV_EEEEEENS4_6LayoutINS5_IJSD_SD_SD_EEENS5_IJNSA_ILi0EEES10_S10_EEEEENS5_IJNS4_10UnderscoreES13_S13_EEEEENS4_28SM100_TMA_2SM_LOAD_MULTICASTENS4_14ComposedLayoutINS4_7SwizzleILi1ELi4ELi3EEENS4_18smem_ptr_flag_bitsILi8EEENSY_INS5_IJNSA_ILi8EEESI_EEENS5_IJSI_SD_EEEEEEEvNS4_8identityENS4_18SM100_TMA_2SM_LOADES1G_vS1H_EENS_8epilogue10collective18CollectiveEpilogueINS1K_23Sm100TmaWarpSpecializedILi2ELi2ELi64ELb0ELb0EEEJNS5_IJSH_SH_SI_EEENS5_IJNSY_ISH_SD_EENSY_INSA_ILi64EEESD_EEEEESK_SL_SK_SL_NS1K_6fusion15FusionCallbacksIS1O_NS1U_17LinearCombinationISK_fSK_fLNS_15FloatRoundStyleE2EEES1P_S1T_JEEENS4_5SM1004TMEM4LOAD26SM100_TMEM_LOAD_32dp32b64xENS4_13SM90_TMA_LOADENS17_INS18_ILi2ELi4ELi3EEES1B_NSY_INS5_IJS1C_S1R_EEENS5_IJS1R_SD_EEEEEEENS4_39AutoVectorizingCopyWithAssumedAlignmentILi128EEENS4_14SM90_TMA_STOREES29_S2B_S2B_EEEvvEEEEvNT_6ParamsE:
        .type           _ZN7cutlass13device_kernelINS_4gemm6kernel13GemmUniversalIN4cute5tupleIJiiiiEEENS1_10collective13CollectiveMmaINS1_35MainloopSm100TmaUmmaWarpSpecializedILi32ELi2ELi4ENS5_IJNS4_1CILi2EEENSA_ILi4EEENSA_ILi1EEEEEEEENS5_IJNSA_ILi256EEENSA_ILi128EEENSA_ILi32EEEEEENS_12float_e5m2_tENS5_IJlSD_lEEESK_SL_NS4_8TiledMMAINS4_8MMA_AtomIJNS4_10MMA_TraitsINS4_25SM100_MMA_F8F6F4_2x1SM_SSEJSK_SK_fSG_SH_NS4_17integral_constantINS4_4UMMA5MajorELSS_0EEEST_NSQ_INSR_7ScaleInELSU_0EEESV_EEEEEENS4_6LayoutINS5_IJSD_SD_SD_EEENS5_IJNSA_ILi0EEES10_S10_EEEEENS5_IJNS4_10UnderscoreES13_S13_EEEEENS4_28SM100_TMA_2SM_LOAD_MULTICASTENS4_14ComposedLayoutINS4_7SwizzleILi1ELi4ELi3EEENS4_18smem_ptr_flag_bitsILi8EEENSY_INS5_IJNSA_ILi8EEESI_EEENS5_IJSI_SD_EEEEEEEvNS4_8identityENS4_18SM100_TMA_2SM_LOADES1G_vS1H_EENS_8epilogue10collective18CollectiveEpilogueINS1K_23Sm100TmaWarpSpecializedILi2ELi2ELi64ELb0ELb0EEEJNS5_IJSH_SH_SI_EEENS5_IJNSY_ISH_SD_EENSY_INSA_ILi64EEESD_EEEEESK_SL_SK_SL_NS1K_6fusion15FusionCallbacksIS1O_NS1U_17LinearCombinationISK_fSK_fLNS_15FloatRoundStyleE2EEES1P_S1T_JEEENS4_5SM1004TMEM4LOAD26SM100_TMEM_LOAD_32dp32b64xENS4_13SM90_TMA_LOADENS17_INS18_ILi2ELi4ELi3EEES1B_NSY_INS5_IJS1C_S1R_EEENS5_IJS1R_SD_EEEEEEENS4_39AutoVectorizingCopyWithAssumedAlignmentILi128EEENS4_14SM90_TMA_STOREES29_S2B_S2B_EEEvvEEEEvNT_6ParamsE,@function
        .size           _ZN7cutlass13device_kernelINS_4gemm6kernel13GemmUniversalIN4cute5tupleIJiiiiEEENS1_10collective13CollectiveMmaINS1_35MainloopSm100TmaUmmaWarpSpecializedILi32ELi2ELi4ENS5_IJNS4_1CILi2EEENSA_ILi4EEENSA_ILi1EEEEEEEENS5_IJNSA_ILi256EEENSA_ILi128EEENSA_ILi32EEEEEENS_12float_e5m2_tENS5_IJlSD_lEEESK_SL_NS4_8TiledMMAINS4_8MMA_AtomIJNS4_10MMA_TraitsINS4_25SM100_MMA_F8F6F4_2x1SM_SSEJSK_SK_fSG_SH_NS4_17integral_constantINS4_4UMMA5MajorELSS_0EEEST_NSQ_INSR_7ScaleInELSU_0EEESV_EEEEEENS4_6LayoutINS5_IJSD_SD_SD_EEENS5_IJNSA_ILi0EEES10_S10_EEEEENS5_IJNS4_10UnderscoreES13_S13_EEEEENS4_28SM100_TMA_2SM_LOAD_MULTICASTENS4_14ComposedLayoutINS4_7SwizzleILi1ELi4ELi3EEENS4_18smem_ptr_flag_bitsILi8EEENSY_INS5_IJNSA_ILi8EEESI_EEENS5_IJSI_SD_EEEEEEEvNS4_8identityENS4_18SM100_TMA_2SM_LOADES1G_vS1H_EENS_8epilogue10collective18CollectiveEpilogueINS1K_23Sm100TmaWarpSpecializedILi2ELi2ELi64ELb0ELb0EEEJNS5_IJSH_SH_SI_EEENS5_IJNSY_ISH_SD_EENSY_INSA_ILi64EEESD_EEEEESK_SL_SK_SL_NS1K_6fusion15FusionCallbacksIS1O_NS1U_17LinearCombinationISK_fSK_fLNS_15FloatRoundStyleE2EEES1P_S1T_JEEENS4_5SM1004TMEM4LOAD26SM100_TMEM_LOAD_32dp32b64xENS4_13SM90_TMA_LOADENS17_INS18_ILi2ELi4ELi3EEES1B_NSY_INS5_IJS1C_S1R_EEENS5_IJS1R_SD_EEEEEEENS4_39AutoVectorizingCopyWithAssumedAlignmentILi128EEENS4_14SM90_TMA_STOREES29_S2B_S2B_EEEvvEEEEvNT_6ParamsE,(.L_x_249 - _ZN7cutlass13device_kernelINS_4gemm6kernel13GemmUniversalIN4cute5tupleIJiiiiEEENS1_10collective13CollectiveMmaINS1_35MainloopSm100TmaUmmaWarpSpecializedILi32ELi2ELi4ENS5_IJNS4_1CILi2EEENSA_ILi4EEENSA_ILi1EEEEEEEENS5_IJNSA_ILi256EEENSA_ILi128EEENSA_ILi32EEEEEENS_12float_e5m2_tENS5_IJlSD_lEEESK_SL_NS4_8TiledMMAINS4_8MMA_AtomIJNS4_10MMA_TraitsINS4_25SM100_MMA_F8F6F4_2x1SM_SSEJSK_SK_fSG_SH_NS4_17integral_constantINS4_4UMMA5MajorELSS_0EEEST_NSQ_INSR_7ScaleInELSU_0EEESV_EEEEEENS4_6LayoutINS5_IJSD_SD_SD_EEENS5_IJNSA_ILi0EEES10_S10_EEEEENS5_IJNS4_10UnderscoreES13_S13_EEEEENS4_28SM100_TMA_2SM_LOAD_MULTICASTENS4_14ComposedLayoutINS4_7SwizzleILi1ELi4ELi3EEENS4_18smem_ptr_flag_bitsILi8EEENSY_INS5_IJNSA_ILi8EEESI_EEENS5_IJSI_SD_EEEEEEEvNS4_8identityENS4_18SM100_TMA_2SM_LOADES1G_vS1H_EENS_8epilogue10collective18CollectiveEpilogueINS1K_23Sm100TmaWarpSpecializedILi2ELi2ELi64ELb0ELb0EEEJNS5_IJSH_SH_SI_EEENS5_IJNSY_ISH_SD_EENSY_INSA_ILi64EEESD_EEEEESK_SL_SK_SL_NS1K_6fusion15FusionCallbacksIS1O_NS1U_17LinearCombinationISK_fSK_fLNS_15FloatRoundStyleE2EEES1P_S1T_JEEENS4_5SM1004TMEM4LOAD26SM100_TMEM_LOAD_32dp32b64xENS4_13SM90_TMA_LOADENS17_INS18_ILi2ELi4ELi3EEES1B_NSY_INS5_IJS1C_S1R_EEENS5_IJS1R_SD_EEEEEEENS4_39AutoVectorizingCopyWithAssumedAlignmentILi128EEENS4_14SM90_TMA_STOREES29_S2B_S2B_EEEvvEEEEvNT_6ParamsE)
        .other          _ZN7cutlass13device_kernelINS_4gemm6kernel13GemmUniversalIN4cute5tupleIJiiiiEEENS1_10collective13CollectiveMmaINS1_35MainloopSm100TmaUmmaWarpSpecializedILi32ELi2ELi4ENS5_IJNS4_1CILi2EEENSA_ILi4EEENSA_ILi1EEEEEEEENS5_IJNSA_ILi256EEENSA_ILi128EEENSA_ILi32EEEEEENS_12float_e5m2_tENS5_IJlSD_lEEESK_SL_NS4_8TiledMMAINS4_8MMA_AtomIJNS4_10MMA_TraitsINS4_25SM100_MMA_F8F6F4_2x1SM_SSEJSK_SK_fSG_SH_NS4_17integral_constantINS4_4UMMA5MajorELSS_0EEEST_NSQ_INSR_7ScaleInELSU_0EEESV_EEEEEENS4_6LayoutINS5_IJSD_SD_SD_EEENS5_IJNSA_ILi0EEES10_S10_EEEEENS5_IJNS4_10UnderscoreES13_S13_EEEEENS4_28SM100_TMA_2SM_LOAD_MULTICASTENS4_14ComposedLayoutINS4_7SwizzleILi1ELi4ELi3EEENS4_18smem_ptr_flag_bitsILi8EEENSY_INS5_IJNSA_ILi8EEESI_EEENS5_IJSI_SD_EEEEEEEvNS4_8identityENS4_18SM100_TMA_2SM_LOADES1G_vS1H_EENS_8epilogue10collective18CollectiveEpilogueINS1K_23Sm100TmaWarpSpecializedILi2ELi2ELi64ELb0ELb0EEEJNS5_IJSH_SH_SI_EEENS5_IJNSY_ISH_SD_EENSY_INSA_ILi64EEESD_EEEEESK_SL_SK_SL_NS1K_6fusion15FusionCallbacksIS1O_NS1U_17LinearCombinationISK_fSK_fLNS_15FloatRoundStyleE2EEES1P_S1T_JEEENS4_5SM1004TMEM4LOAD26SM100_TMEM_LOAD_32dp32b64xENS4_13SM90_TMA_LOADENS17_INS18_ILi2ELi4ELi3EEES1B_NSY_INS5_IJS1C_S1R_EEENS5_IJS1R_SD_EEEEEEENS4_39AutoVectorizingCopyWithAssumedAlignmentILi128EEENS4_14SM90_TMA_STOREES29_S2B_S2B_EEEvvEEEEvNT_6ParamsE,@"STO_CUDA_ENTRY STV_DEFAULT"
_ZN7cutlass13device_kernelINS_4gemm6kernel13GemmUniversalIN4cute5tupleIJiiiiEEENS1_10collective13CollectiveMmaINS1_35MainloopSm100TmaUmmaWarpSpecializedILi32ELi2ELi4ENS5_IJNS4_1CILi2EEENSA_ILi4EEENSA_ILi1EEEEEEEENS5_IJNSA_ILi256EEENSA_ILi128EEENSA_ILi32EEEEEENS_12float_e5m2_tENS5_IJlSD_lEEESK_SL_NS4_8TiledMMAINS4_8MMA_AtomIJNS4_10MMA_TraitsINS4_25SM100_MMA_F8F6F4_2x1SM_SSEJSK_SK_fSG_SH_NS4_17integral_constantINS4_4UMMA5MajorELSS_0EEEST_NSQ_INSR_7ScaleInELSU_0EEESV_EEEEEENS4_6LayoutINS5_IJSD_SD_SD_EEENS5_IJNSA_ILi0EEES10_S10_EEEEENS5_IJNS4_10UnderscoreES13_S13_EEEEENS4_28SM100_TMA_2SM_LOAD_MULTICASTENS4_14ComposedLayoutINS4_7SwizzleILi1ELi4ELi3EEENS4_18smem_ptr_flag_bitsILi8EEENSY_INS5_IJNSA_ILi8EEESI_EEENS5_IJSI_SD_EEEEEEEvNS4_8identityENS4_18SM100_TMA_2SM_LOADES1G_vS1H_EENS_8epilogue10collective18CollectiveEpilogueINS1K_23Sm100TmaWarpSpecializedILi2ELi2ELi64ELb0ELb0EEEJNS5_IJSH_SH_SI_EEENS5_IJNSY_ISH_SD_EENSY_INSA_ILi64EEESD_EEEEESK_SL_SK_SL_NS1K_6fusion15FusionCallbacksIS1O_NS1U_17LinearCombinationISK_fSK_fLNS_15FloatRoundStyleE2EEES1P_S1T_JEEENS4_5SM1004TMEM4LOAD26SM100_TMEM_LOAD_32dp32b64xENS4_13SM90_TMA_LOADENS17_INS18_ILi2ELi4ELi3EEES1B_NSY_INS5_IJS1C_S1R_EEENS5_IJS1R_SD_EEEEEEENS4_39AutoVectorizingCopyWithAssumedAlignmentILi128EEENS4_14SM90_TMA_STOREES29_S2B_S2B_EEEvvEEEEvNT_6ParamsE:
[----:B------:R-:W1:Y:S01]  /*0000*/  LDC R1, c[0x0][0x37c] ;  /* 0x0000df00ff017b82 */ /* 0x000e620000000800 */
[----:B------:R-:W2:Y:S01]  /*0010*/  S2R R177, SR_TID.X ;  /* 0x0000000000b17919 */ /* 0x000ea20000002100 */
[----:B------:R-:W3:Y:S06]  /*0020*/  LDCU.64 UR8, c[0x0][0x890] ;  /* 0x00011200ff0877ac */ /* 0x000eec0008000a00 */
[----:B------:R-:W4:Y:S01]  /*0030*/  S2UR UR48, SR_CgaCtaId ;  /* 0x00000000003079c3 */ /* 0x000f220000008800 */
[----:B------:R-:W-:Y:S02]  /*0040*/  PRMT R162, RZ, 0x7610, R162 ;  /* 0x00007610ffa27816 */ /* 0x000fe400000000a2 */
[----:B------:R-:W-:-:S02]  /*0050*/  ELECT P0, URZ, PT ;  /* 0x0000000000ff782f */ /* 0x000fc40003800000 */
[----:B---3--:R-:W-:-:S04]  /*0060*/  ISETP.NE.U32.AND P1, PT, RZ, UR8, PT ;  /* 0x00000008ff007c0c */ /* 0x008fc8000bf25070 */
[----:B------:R-:W-:Y:S01]  /*0070*/  ISETP.NE.AND.EX P2, PT, RZ, UR9, PT, P1 ;  /* 0x00000009ff007c0c */ /* 0x000fe2000bf45310 */
[----:B----4-:R-:W-:Y:S02]  /*0080*/  ULOP3.LUT UR27, UR48, 0x1, URZ, 0xc0, !UPT ;  /* 0x00000001301b7892 */ /* 0x010fe4000f8ec0ff */
[----:B------:R-:W-:Y:S01]  /*0090*/  ULOP3.LUT UR30, UR48, 0x1, URZ, 0x3c, !UPT ;  /* 0x00000001301e7892 */ /* 0x000fe2000f8e3cff */
[----:B--2---:R-:W-:-:S05]  /*00a0*/  SHF.R.U32.HI R163, RZ, 0x5, R177 ;  /* 0x00000005ffa37819 */ /* 0x004fca00000116b1 */
[----:B------:R-:W2:Y:S02]  /*00b0*/  SHFL.IDX PT, R0, R163, RZ, 0x1f ;  /* 0x00001fffa3007589 */ /* 0x000ea400000e0000 */
[----:B--2---:R-:W-:Y:S02]  /*00c0*/  R2UR UR21, R0 ;  /* 0x00000000001572ca */ /* 0x004fe400000e0000 */
[----:B-1----:R-:W-:Y:S05]  /*00d0*/  @P2 BRA `(.L_x_0) ;  /* 0x0000000000302947 */ /* 0x002fea0003800000 */
[----:B------:R-:W1:Y:S02]  /*00e0*/  LDCU.64 UR4, c[0x0][0x888] ;  /* 0x00011100ff0477ac */ /* 0x000e640008000a00 */
[----:B-1----:R-:W-:-:S04]  /*00f0*/  UISETP.NE.U32.AND UP0, UPT, UR4, URZ, UPT ;  /* 0x000000ff0400728c */ /* 0x002fc8000bf05070 */
[----:B------:R-:W-:-:S09]  /*0100*/  UISETP.NE.AND.EX UP0, UPT, UR5, URZ, UPT, UP0 ;  /* 0x000000ff0500728c */ /* 0x000fd2000bf05300 */
[----:B------:R-:W-:Y:S05]  /*0110*/  BRA.U !UP0, `(.L_x_1) ;  /* 0x0000000108147547 */ /* 0x000fea000b800000 */
[----:B------:R-:W1:Y:S01]  /*0120*/  LDC.64 R2, c[0x0][0x888] ;  /* 0x00022200ff027b82 */ /* 0x000e620000000a00 */
[----:B------:R-:W1:Y:S02]  /*0130*/  LDCU.64 UR4, c[0x0][0x358] ;  /* 0x00006b00ff0477ac */ /* 0x000e640008000a00 */
[----:B-1----:R1:W5:Y:S01]  /*0140*/  LDG.E R73, desc[UR4][R2.64] ;  /* 0x0000000402497981 */ /* 0x002362000c1e1900 */
[----:B------:R-:W-:Y:S01]  /*0150*/  HFMA2 R162, -RZ, RZ, 0, 5.9604644775390625e-08 ;  /* 0x00000001ffa27431 */ /* 0x000fe200000001ff */
[----:B------:R-:W-:Y:S05]  /*0160*/  BRA `(.L_x_0) ;  /* 0x00000000000c7947 */ /* 0x000fea0003800000 */
.L_x_1:
[----:B------:R-:W1:Y:S01]  /*0170*/  LDCU UR4, c[0x0][0x880] ;  /* 0x00011000ff0477ac */ /* 0x000e620008000800 */
[----:B------:R-:W-:Y:S01]  /*0180*/  HFMA2 R162, -RZ, RZ, 0, 5.9604644775390625e-08 ;  /* 0x00000001ffa27431 */ /* 0x000fe200000001ff */
[----:B-1----:R-:W-:-:S07]  /*0190*/  MOV R73, UR4 ;  /* 0x0000000400497c02 */ /* 0x002fce0008000f00 */
.L_x_0:
[----:B------:R-:W2:Y:S02]  /*01a0*/  LDCU.64 UR4, c[0x0][0x8b0] ;  /* 0x00011600ff0477ac */ /* 0x000ea40008000a00 */
[----:B--2---:R-:W-:-:S04]  /*01b0*/  UISETP.NE.U32.AND UP0, UPT, UR4, URZ, UPT ;  /* 0x000000ff0400728c */ /* 0x004fc8000bf05070 */
[----:B------:R-:W-:-:S09]  /*01c0*/  UISETP.NE.AND.EX UP0, UPT, UR5, URZ, UPT, UP0 ;  /* 0x000000ff0500728c */ /* 0x000fd2000bf05300 */
[----:B------:R-:W-:Y:S05]  /*01d0*/  BRA.U UP0, `(.L_x_2) ;  /* 0x0000000100287547 */ /* 0x000fea000b800000 */
[----:B------:R-:W2:Y:S02]  /*01e0*/  LDCU.64 UR4, c[0x0][0x8a8] ;  /* 0x00011500ff0477ac */ /* 0x000ea40008000a00 */
[----:B--2---:R-:W-:-:S04]  /*01f0*/  UISETP.NE.U32.AND UP0, UPT, UR4, URZ, UPT ;  /* 0x000000ff0400728c */ /* 0x004fc8000bf05070 */
[----:B------:R-:W-:-:S09]  /*0200*/  UISETP.NE.AND.EX UP0, UPT, UR5, URZ, UPT, UP0 ;  /* 0x000000ff0500728c */ /* 0x000fd2000bf05300 */
[----:B------:R-:W-:Y:S05]  /*0210*/  BRA.U !UP0, `(.L_x_3) ;  /* 0x0000000108107547 */ /* 0x000fea000b800000 */
[----:B------:R-:W2:Y:S01]  /*0220*/  LDC.64 R70, c[0x0][0x8a8] ;  /* 0x00022a00ff467b82 */ /* 0x000ea20000000a00 */
[----:B------:R-:W2:Y:S02]  /*0230*/  LDCU.64 UR4, c[0x0][0x358] ;  /* 0x00006b00ff0477ac */ /* 0x000ea40008000a00 */
[----:B--2---:R2:W5:Y:S01]  /*0240*/  LDG.E R70, desc[UR4][R70.64] ;  /* 0x0000000446467981 */ /* 0x004562000c1e1900 */
[----:B------:R-:W-:Y:S05]  /*0250*/  BRA `(.L_x_2) ;  /* 0x0000000000087947 */ /* 0x000fea0003800000 */
.L_x_3:
[----:B------:R-:W2:Y:S02]  /*0260*/  LDCU UR4, c[0x0][0x8a0] ;  /* 0x00011400ff0477ac */ /* 0x000ea40008000800 */
[----:B--2---:R-:W-:Y:S02]  /*0270*/  MOV R70, UR4 ;  /* 0x0000000400467c02 */ /* 0x004fe40008000f00 */
.L_x_2:
[----:B------:R-:W-:Y:S01]  /*0280*/  IMAD.U32 R0, RZ, RZ, UR21 ;  /* 0x00000015ff007e24 */ /* 0x000fe2000f8e00ff */
[----:B------:R-:W-:Y:S04]  /*0290*/  BSSY.RECONVERGENT B0, `(.L_x_4) ;  /* 0x000000c000007945 */ /* 0x000fe80003800200 */
[C---:B------:R-:W-:Y:S02]  /*02a0*/  ISETP.NE.OR P3, PT, R0.reuse, 0x1, !P0 ;  /* 0x000000010000780c */ /* 0x040fe40004765670 */
[----:B------:R-:W-:-:S11]  /*02b0*/  ISETP.NE.OR P2, PT, R0, 0x3, !P0 ;  /* 0x000000030000780c */ /* 0x000fd60004745670 */
[----:B------:R-:W-:Y:S05]  /*02c0*/  @P3 BRA `(.L_x_5) ;  /* 0x0000000000203947 */ /* 0x000fea0003800000 */
[----:B------:R-:W3:Y:S02]  /*02d0*/  LDCU.64 UR4, c[0x0][0x348] ;  /* 0x00006900ff0477ac */ /* 0x000ee40008000a00 */
[----:B---3--:R-:W-:Y:S02]  /*02e0*/  UIADD3 UR6, UP1, UPT, UR4, 0x80, URZ ;  /* 0x0000008004067890 */ /* 0x008fe4000ff3e0ff */
[----:B------:R-:W-:Y:S02]  /*02f0*/  UIADD3 UR4, UP0, UPT, UR4, 0x180, URZ ;  /* 0x0000018004047890 */ /* 0x000fe4000ff1e0ff */
[----:B------:R-:W-:Y:S02]  /*0300*/  UIADD3.X UR7, UPT, UPT, URZ, UR5, URZ, UP1, !UPT ;  /* 0x00000005ff077290 */ /* 0x000fe40008ffe4ff */
[----:B------:R-:W-:-:S07]  /*0310*/  UIADD3.X UR5, UPT, UPT, URZ, UR5, URZ, UP0, !UPT ;  /* 0x00000005ff057290 */ /* 0x000fce00087fe4ff */
[----:B------:R3:W-:Y:S02]  /*0320*/  UTMACCTL.PF [UR6] ;  /* 0x00000000060079b9 */ /* 0x0007e40008040000 */
[----:B------:R3:W-:Y:S02]  /*0330*/  UTMACCTL.PF [UR4] ;  /* 0x00000000040079b9 */ /* 0x0007e40008040000 */
[----:B---3--:R-:W-:Y:S01]  /*0340*/  NOP ;  /* 0x0000000000007918 */ /* 0x008fe20000000000 */
.L_x_5:
[----:B------:R-:W-:Y:S05]  /*0350*/  BSYNC.RECONVERGENT B0 ;  /* 0x0000000000007941 */ /* 0x000fea0003800200 */
.L_x_4:
[----:B------:R-:W-:Y:S04]  /*0360*/  BSSY.RECONVERGENT B0, `(.L_x_6) ;  /* 0x000000a000007945 */ /* 0x000fe80003800200 */
        /* <DEDUP_REMOVED lines=9> */
.L_x_7:
[----:B------:R-:W-:Y:S05]  /*0400*/  BSYNC.RECONVERGENT B0 ;  /* 0x0000000000007941 */ /* 0x000fea0003800200 */
.L_x_6:
[----:B------:R-:W3:Y:S01]  /*0410*/  LDCU.64 UR4, c[0x0][0x888] ;  /* 0x00011100ff0477ac */ /* 0x000ee20008000a00 */
[----:B------:R-:W-:Y:S01]  /*0420*/  ISETP.NE.AND.EX P1, PT, RZ, UR9, PT, P1 ;  /* 0x00000009ff007c0c */ /* 0x000fe2000bf25310 */
[----:B------:R-:W-:Y:S01]  /*0430*/  UPLOP3.LUT UP4, UPT, UPT, UPT, UPT, 0x80, 0x8 ;  /* 0x000000000008789c */ /* 0x000fe20003f8f070 */
[----:B---3--:R-:W-:-:S04]  /*0440*/  ISETP.NE.U32.AND P2, PT, RZ, UR4, PT ;  /* 0x00000004ff007c0c */ /* 0x008fc8000bf45070 */
[----:B------:R-:W-:-:S13]  /*0450*/  ISETP.NE.AND.EX P2, PT, RZ, UR5, PT, P2 ;  /* 0x00000005ff007c0c */ /* 0x000fda000bf45320 */
[----:B------:R-:W-:Y:S05]  /*0460*/  @P2 BRA P1, `(.L_x_8) ;  /* 0x0000000000282947 */ /* 0x000fea0000800000 */
[----:B------:R-:W-:Y:S01]  /*0470*/  UISETP.NE.U32.AND UP0, UPT, UR8, URZ, UPT ;  /* 0x000000ff0800728c */ /* 0x000fe2000bf05070 */
[----:B-----5:R-:W-:Y:S01]  /*0480*/  FSETP.NEU.AND P1, PT, R73, RZ, PT ;  /* 0x000000ff4900720b */ /* 0x020fe20003f2d000 */
[----:B------:R-:W-:Y:S02]  /*0490*/  UISETP.NE.U32.AND UP2, UPT, UR4, URZ, UPT ;  /* 0x000000ff0400728c */ /* 0x000fe4000bf45070 */
[----:B------:R-:W-:Y:S02]  /*04a0*/  UISETP.NE.AND.EX UP1, UPT, UR9, URZ, UPT, UP0 ;  /* 0x000000ff0900728c */ /* 0x000fe4000bf25300 */
[----:B------:R-:W-:-:S04]  /*04b0*/  UISETP.NE.AND.EX UP0, UPT, UR5, URZ, UPT, UP2 ;  /* 0x000000ff0500728c */ /* 0x000fc8000bf05320 */
[----:B------:R-:W-:-:S04]  /*04c0*/  USEL UR4, URZ, 0xffffffff, UP0 ;  /* 0xffffffffff047887 */ /* 0x000fc80008000000 */
[----:B------:R-:W-:Y:S01]  /*04d0*/  VOTEU.ANY UP0, P1 ;  /* 0x0000000000ff7886 */ /* 0x000fe20000800100 */
[----:B------:R-:W-:-:S04]  /*04e0*/  @!UP1 USEL UR4, URZ, 0xffffffff, UP0 ;  /* 0xffffffffff049887 */ /* 0x000fc80008000000 */
[----:B------:R-:W-:-:S04]  /*04f0*/  ULOP3.LUT UR4, UR4, 0x1, URZ, 0xc0, !UPT ;  /* 0x0000000104047892 */ /* 0x000fc8000f8ec0ff */
[----:B------:R-:W-:-:S11]  /*0500*/  UISETP.NE.U32.AND UP4, UPT, UR4, 0x1, UPT ;  /* 0x000000010400788c */ /* 0x000fd6000bf85070 */
.L_x_8:
[----:B------:R-:W3:Y:S01]  /*0510*/  SHFL.IDX PT, R0, R163, RZ, 0x1f ;  /* 0x00001fffa3007589 */ /* 0x000ee200000e0000 */
[----:B------:R-:W-:-:S04]  /*0520*/  UISETP.NE.AND UP0, UPT, UR21, 0x2, UPT ;  /* 0x000000021500788c */ /* 0x000fc8000bf05270 */
[----:B------:R-:W-:Y:S02]  /*0530*/  UISETP.EQ.AND UP1, UPT, UR27, URZ, !UP0 ;  /* 0x000000ff1b00728c */ /* 0x000fe4000c722270 */
[----:B------:R-:W-:-:S04]  /*0540*/  USEL UR43, URZ, 0x1, UP0 ;  /* 0x00000001ff2b7887 */ /* 0x000fc80008000000 */
[----:B------:R-:W-:Y:S02]  /*0550*/  PLOP3.LUT P3, PT, P0, PT, UP1, 0x80, 0x8 ;  /* 0x000000000008781c */ /* 0x000fe4000076f018 */
[----:B---3--:R-:W-:-:S13]  /*0560*/  ISETP.NE.AND P1, PT, R0, RZ, PT ;  /* 0x000000ff0000720c */ /* 0x008fda0003f25270 */
[----:B------:R-:W-:Y:S05]  /*0570*/  @P1 BRA `(.L_x_9) ;  /* 0x0000000400401947 */ /* 0x000fea0003800000 */
[----:B------:R-:W-:Y:S01]  /*0580*/  ELECT P1, URZ, PT ;  /* 0x0000000000ff782f */ /* 0x000fe20003820000 */
[----:B------:R-:W-:-:S12]  /*0590*/  BSSY.RECONVERGENT B0, `(.L_x_9) ;  /* 0x000004e000007945 */ /* 0x000fd80003800200 */
[----:B------:R-:W-:Y:S05]  /*05a0*/  @!P1 BRA `(.L_x_10) ;  /* 0x0000000400309947 */ /* 0x000fea0003800000 */
[----:B------:R-:W-:Y:S01]  /*05b0*/  UMOV UR4, 0x400 ;  /* 0x0000040000047882 */ /* 0x000fe20000000000 */
[----:B------:R-:W-:Y:S01]  /*05c0*/  UMOV UR8, 0x1 ;  /* 0x0000000100087882 */ /* 0x000fe20000000000 */
[----:B------:R-:W-:Y:S01]  /*05d0*/  UMOV UR6, 0x4 ;  /* 0x0000000400067882 */ /* 0x000fe20000000000 */
[----:B------:R-:W-:Y:S02]  /*05e0*/  ULEA UR4, UR48, UR4, 0x18 ;  /* 0x0000000430047291 */ /* 0x000fe4000f8ec0ff */
[----:B------:R-:W-:-:S04]  /*05f0*/  UIADD3 UR8, UPT, UPT, -UR8, 0x100000, URZ ;  /* 0x0010000008087890 */ /* 0x000fc8000fffe1ff */
[----:B------:R-:W-:Y:S02]  /*0600*/  USHF.L.U32 UR9, UR8, 0xb, URZ ;  /* 0x0000000b08097899 */ /* 0x000fe400080006ff */
[----:B------:R-:W-:Y:S02]  /*0610*/  USHF.L.U32 UR8, UR8, 0x1, URZ ;  /* 0x0000000108087899 */ /* 0x000fe400080006ff */
[----:B------:R-:W-:-:S04]  /*0620*/  UIADD3 UR6, UPT, UPT, -UR6, 0x100000, URZ ;  /* 0x0010000006067890 */ /* 0x000fc8000fffe1ff */
[----:B------:R-:W-:Y:S02]  /*0630*/  USHF.L.U32 UR7, UR6, 0xb, URZ ;  /* 0x0000000b06077899 */ /* 0x000fe400080006ff */
[----:B------:R-:W-:Y:S01]  /*0640*/  USHF.L.U32 UR6, UR6, 0x1, URZ ;  /* 0x0000000106067899 */ /* 0x000fe200080006ff */
[----:B------:R-:W3:Y:S03]  /*0650*/  FENCE.VIEW.ASYNC.S ;  /* 0x00000000000073c6 */ /* 0x000ee60000000000 */
[----:B---3--:R3:W4:Y:S08]  /*0660*/  SYNCS.EXCH.64 URZ, [UR4], UR8 ;  /* 0x0000000804ff75b2 */ /* 0x0087300008000100 */
[----:B------:R3:W1:Y:S01]  /*0670*/  SYNCS.EXCH.64 URZ, [UR4+0x100], UR6 ;  /* 0x0001000604ff75b2 */ /* 0x0006620008000100 */
        /* <DEDUP_REMOVED lines=61> */
[----:B------:R3:W1:Y:S02]  /*0a50*/  SYNCS.EXCH.64 URZ, [UR4+0x1f8], UR6 ;  /* 0x0001f80604ff75b2 */ /* 0x0006640008000100 */
[----:B---34-:R-:W-:Y:S01]  /*0a60*/  NOP ;  /* 0x0000000000007918 */ /* 0x018fe20000000000 */
.L_x_10:
[----:B------:R-:W-:Y:S05]  /*0a70*/  BSYNC.RECONVERGENT B0 ;  /* 0x0000000000007941 */ /* 0x000fea0003800200 */
.L_x_9:
[----:B------:R-:W3:Y:S01]  /*0a80*/  SHFL.IDX PT, R0, R163, RZ, 0x1f ;  /* 0x00001fffa3007589 */ /* 0x000ee200000e0000 */
[----:B------:R-:W-:Y:S01]  /*0a90*/  NOP ;  /* 0x0000000000007918 */ /* 0x000fe20000000000 */
[----:B---3--:R-:W-:-:S13]  /*0aa0*/  ISETP.NE.AND P1, PT, R0, 0x1, PT ;  /* 0x000000010000780c */ /* 0x008fda0003f25270 */
[----:B------:R-:W-:Y:S05]  /*0ab0*/  @P1 BRA `(.L_x_11) ;  /* 0x0000000000441947 */ /* 0x000fea0003800000 */
        /* <DEDUP_REMOVED lines=10> */
[----:B------:R-:W-:Y:S01]  /*0b60*/  ELECT P1, URZ, PT ;  /* 0x0000000000ff782f */ /* 0x000fe20003820000 */
[----:B------:R-:W3:Y:S02]  /*0b70*/  FENCE.VIEW.ASYNC.S ;  /* 0x00000000000073c6 */ /* 0x000ee40000000000 */
[----:B---3--:R3:W4:Y:S08]  /*0b80*/  SYNCS.EXCH.64 URZ, [UR4+0x200], UR8 ;  /* 0x0002000804ff75b2 */ /* 0x0087300008000100 */
[----:B------:R3:W1:Y:S01]  /*0b90*/  SYNCS.EXCH.64 URZ, [UR4+0x210], UR6 ;  /* 0x0002100604ff75b2 */ /* 0x0006620008000100 */
[----:B------:R3:W1:Y:S01]  /*0ba0*/  SYNCS.EXCH.64 URZ, [UR4+0x208], UR8 ;  /* 0x0002080804ff75b2 */ /* 0x0006620008000100 */
[----:B------:R3:W1:Y:S01]  /*0bb0*/  SYNCS.EXCH.64 URZ, [UR4+0x218], UR6 ;  /* 0x0002180604ff75b2 */ /* 0x0006620008000100 */
[----:B------:R-:W-:Y:S01]  /*0bc0*/  NOP ;  /* 0x0000000000007918 */ /* 0x000fe20000000000 */
.L_x_11:
[----:B------:R-:W2:Y:S01]  /*0bd0*/  SHFL.IDX PT, R0, R163, RZ, 0x1f ;  /* 0x00001fffa3007589 */ /* 0x000ea200000e0000 */
[----:B------:R-:W-:Y:S01]  /*0be0*/  NOP ;  /* 0x0000000000007918 */ /* 0x000fe20000000000 */
[----:B--2---:R-:W-:-:S13]  /*0bf0*/  ISETP.NE.AND P1, PT, R0, 0x3, PT ;  /* 0x000000030000780c */ /* 0x004fda0003f25270 */
[----:B------:R-:W-:Y:S05]  /*0c00*/  @P1 BRA `(.L_x_12) ;  /* 0x00000000002c1947 */ /* 0x000fea0003800000 */
[----:B---3--:R-:W-:Y:S01]  /*0c10*/  UMOV UR4, 0x400 ;  /* 0x0000040000047882 */ /* 0x008fe20000000000 */
[----:B------:R-:W-:Y:S01]  /*0c20*/  UMOV UR5, 0x20 ;  /* 0x0000002000057882 */ /* 0x000fe20000000000 */
[----:B------:R-:W-:Y:S02]  /*0c30*/  ULEA UR6, UR48, UR4, 0x18 ;  /* 0x0000000430067291 */ /* 0x000fe4000f8ec0ff */
[----:B------:R-:W-:-:S04]  /*0c40*/  UIADD3 UR4, UPT, UPT, -UR5, 0x100000, URZ ;  /* 0x0010000005047890 */ /* 0x000fc8000fffe1ff */
[----:B------:R-:W-:Y:S02]  /*0c50*/  USHF.L.U32 UR5, UR4, 0xb, URZ ;  /* 0x0000000b04057899 */ /* 0x000fe400080006ff */
[----:B------:R-:W-:Y:S01]  /*0c60*/  USHF.L.U32 UR4, UR4, 0x1, URZ ;  /* 0x0000000104047899 */ /* 0x000fe200080006ff */
[----:B------:R-:W-:Y:S01]  /*0c70*/  ELECT P1, URZ, PT ;  /* 0x0000000000ff782f */ /* 0x000fe20003820000 */
[----:B------:R-:W2:Y:S10]  /*0c80*/  FENCE.VIEW.ASYNC.S ;  /* 0x00000000000073c6 */ /* 0x000eb40000000000 */
[----:B--2---:R2:W3:Y:S01]  /*0c90*/  SYNCS.EXCH.64 URZ, [UR6+0x220], UR4 ;  /* 0x0002200406ff75b2 */ /* 0x0044e20008000100 */
[----:B------:R2:W1:Y:S01]  /*0ca0*/  SYNCS.EXCH.64 URZ, [UR6+0x228], UR4 ;  /* 0x0002280406ff75b2 */ /* 0x0004620008000100 */
[----:B------:R-:W-:Y:S01]  /*0cb0*/  NOP ;  /* 0x0000000000007918 */ /* 0x000fe20000000000 */
.L_x_12:
[----:B------:R-:W4:Y:S01]  /*0cc0*/  SHFL.IDX PT, R0, R163, RZ, 0x1f ;  /* 0x00001fffa3007589 */ /* 0x000f2200000e0000 */
[----:B------:R-:W-:Y:S01]  /*0cd0*/  NOP ;  /* 0x0000000000007918 */ /* 0x000fe20000000000 */
[----:B----4-:R-:W-:-:S13]  /*0ce0*/  ISETP.NE.AND P1, PT, R0, 0x4, PT ;  /* 0x000000040000780c */ /* 0x010fda0003f25270 */
[----:B------:R-:W-:Y:S05]  /*0cf0*/  @P1 BRA `(.L_x_13) ;  /* 0x0000000000481947 */ /* 0x000fea0003800000 */
[----:B--23--:R-:W-:Y:S01]  /*0d00*/  UMOV UR4, 0x720 ;  /* 0x0000072000047882 */ /* 0x00cfe20000000000 */
[----:B------:R-:W-:Y:S01]  /*0d10*/  UMOV UR6, 0x400 ;  /* 0x0000040000067882 */ /* 0x000fe20000000000 */
[----:B------:R-:W-:Y:S01]  /*0d20*/  USEL UR4, UR4, 0x620, UP4 ;  /* 0x0000062004047887 */ /* 0x000fe2000a000000 */
        /* <DEDUP_REMOVED lines=9> */
[----:B------:R-:W2:Y:S02]  /*0dc0*/  FENCE.VIEW.ASYNC.S ;  /* 0x00000000000073c6 */ /* 0x000ea40000000000 */
[----:B--2---:R4:W2:Y:S08]  /*0dd0*/  SYNCS.EXCH.64 URZ, [UR6+0x230], UR8 ;  /* 0x0002300806ff75b2 */ /* 0x0048b00008000100 */
[----:B------:R4:W3:Y:S01]  /*0de0*/  SYNCS.EXCH.64 URZ, [UR6+0x240], UR4 ;  /* 0x0002400406ff75b2 */ /* 0x0008e20008000100 */
[----:B------:R4:W1:Y:S01]  /*0df0*/  SYNCS.EXCH.64 URZ, [UR6+0x238], UR8 ;  /* 0x0002380806ff75b2 */ /* 0x0008620008000100 */
[----:B------:R4:W1:Y:S02]  /*0e00*/  SYNCS.EXCH.64 URZ, [UR6+0x248], UR4 ;  /* 0x0002480406ff75b2 */ /* 0x0008640008000100 */
[----:B----4-:R-:W-:Y:S01]  /*0e10*/  NOP ;  /* 0x0000000000007918 */ /* 0x010fe20000000000 */
.L_x_13:
[----:B------:R-:W4:Y:S01]  /*0e20*/  SHFL.IDX PT, R0, R163, RZ, 0x1f ;  /* 0x00001fffa3007589 */ /* 0x000f2200000e0000 */
[----:B------:R-:W-:Y:S01]  /*0e30*/  NOP ;  /* 0x0000000000007918 */ /* 0x000fe20000000000 */
[----:B----4-:R-:W-:-:S13]  /*0e40*/  ISETP.NE.AND P1, PT, R0, 0x5, PT ;  /* 0x000000050000780c */ /* 0x010fda0003f25270 */
[----:B------:R-:W-:Y:S05]  /*0e50*/  @P1 BRA `(.L_x_14) ;  /* 0x0000000000541947 */ /* 0x000fea0003800000 */
[----:B--23--:R-:W-:Y:S01]  /*0e60*/  UMOV UR4, 0x400 ;  /* 0x0000040000047882 */ /* 0x00cfe20000000000 */
        /* <DEDUP_REMOVED lines=14> */
[----:B------:R4:W1:Y:S01]  /*0f50*/  SYNCS.EXCH.64 URZ, [UR4+0x278], UR8 ;  /* 0x0002780804ff75b2 */ /* 0x0008620008000100 */
[----:B------:R4:W1:Y:S01]  /*0f60*/  SYNCS.EXCH.64 URZ, [UR4+0x260], UR6 ;  /* 0x0002600604ff75b2 */ /* 0x0008620008000100 */
[----:B------:R4:W1:Y:S01]  /*0f70*/  SYNCS.EXCH.64 URZ, [UR4+0x280], UR8 ;  /* 0x0002800804ff75b2 */ /* 0x0008620008000100 */
[----:B------:R4:W1:Y:S01]  /*0f80*/  SYNCS.EXCH.64 URZ, [UR4+0x268], UR6 ;  /* 0x0002680604ff75b2 */ /* 0x0008620008000100 */
[----:B------:R4:W1:Y:S02]  /*0f90*/  SYNCS.EXCH.64 URZ, [UR4+0x288], UR8 ;  /* 0x0002880804ff75b2 */ /* 0x0008640008000100 */
[----:B----4-:R-:W-:Y:S01]  /*0fa0*/  NOP ;  /* 0x0000000000007918 */ /* 0x010fe20000000000 */
.L_x_14:
[----:B------:R-:W4:Y:S01]  /*0fb0*/  SHFL.IDX PT, R0, R163, RZ, 0x1f ;  /* 0x00001fffa3007589 */ /* 0x000f2200000e0000 */
[----:B------:R-:W-:Y:S01]  /*0fc0*/  ISETP.NE.OR P0, PT, RZ, UR21, !P0 ;  /* 0x00000015ff007c0c */ /* 0x000fe2000c705670 */
[----:B------:R-:W-:Y:S01]  /*0fd0*/  NOP ;  /* 0x0000000000007918 */ /* 0x000fe20000000000 */
[----:B----4-:R-:W-:-:S13]  /*0fe0*/  ISETP.NE.AND P1, PT, R0, 0x3, PT ;  /* 0x000000030000780c */ /* 0x010fda0003f25270 */
[----:B------:R-:W-:Y:S05]  /*0ff0*/  @P1 BRA `(.L_x_15) ;  /* 0x0000000000341947 */ /* 0x000fea0003800000 */
[----:B--23--:R-:W-:Y:S01]  /*1000*/  UMOV UR4, 0x400 ;  /* 0x0000040000047882 */ /* 0x00cfe20000000000 */
[----:B------:R-:W-:Y:S01]  /*1010*/  UMOV UR6, 0x20 ;  /* 0x0000002000067882 */ /* 0x000fe20000000000 */
[----:B------:R-:W-:Y:S02]  /*1020*/  ULEA UR4, UR48, UR4, 0x18 ;  /* 0x0000000430047291 */ /* 0x000fe4000f8ec0ff */
[----:B------:R-:W-:-:S04]  /*1030*/  UIADD3 UR6, UPT, UPT, -UR6, 0x100000, URZ ;  /* 0x0010000006067890 */ /* 0x000fc8000fffe1ff */
[----:B------:R-:W-:Y:S02]  /*1040*/  USHF.L.U32 UR7, UR6, 0xb, URZ ;  /* 0x0000000b06077899 */ /* 0x000fe400080006ff */
[----:B------:R-:W-:Y:S01]  /*1050*/  USHF.L.U32 UR6, UR6, 0x1, URZ ;  /* 0x0000000106067899 */ /* 0x000fe200080006ff */
[----:B------:R-:W-:Y:S01]  /*1060*/  ELECT P1, URZ, PT ;  /* 0x0000000000ff782f */ /* 0x000fe20003820000 */
[----:B------:R-:W2:Y:S10]  /*1070*/  FENCE.VIEW.ASYNC.S ;  /* 0x00000000000073c6 */ /* 0x000eb40000000000 */
[----:B--2---:R4:W2:Y:S01]  /*1080*/  SYNCS.EXCH.64 URZ, [UR4+0x290], UR6 ;  /* 0x0002900604ff75b2 */ /* 0x0048a20008000100 */
[----:B------:R4:W3:Y:S01]  /*1090*/  SYNCS.EXCH.64 URZ, [UR4+0x2a0], UR6 ;  /* 0x0002a00604ff75b2 */ /* 0x0008e20008000100 */
[----:B------:R4:W1:Y:S01]  /*10a0*/  SYNCS.EXCH.64 URZ, [UR4+0x298], UR6 ;  /* 0x0002980604ff75b2 */ /* 0x0008620008000100 */
[----:B------:R4:W1:Y:S02]  /*10b0*/  SYNCS.EXCH.64 URZ, [UR4+0x2a8], UR6 ;  /* 0x0002a80604ff75b2 */ /* 0x0008640008000100 */
[----:B----4-:R-:W-:Y:S01]  /*10c0*/  NOP ;  /* 0x0000000000007918 */ /* 0x010fe20000000000 */
.L_x_15:
[----:B------:R-:W-:Y:S01]  /*10d0*/  VOTEU.ALL UP0, P0 ;  /* 0x0000000000ff7886 */ /* 0x000fe20000000000 */
[----:B--23--:R-:W-:Y:S01]  /*10e0*/  UMOV UR4, 0x20 ;  /* 0x0000002000047882 */ /* 0x00cfe20000000000 */
[----:B------:R-:W2:Y:S01]  /*10f0*/  LDCU UR7, c[0x0][0x36c] ;  /* 0x00006d80ff0777ac */ /* 0x000ea20008000800 */
[----:B------:R-:W-:Y:S01]  /*1100*/  NOP ;  /* 0x0000000000007918 */ /* 0x000fe20000000000 */
[----:B------:R-:W-:Y:S01]  /*1110*/  LOP3.LUT R0, R177, 0x1f, RZ, 0xc0, !PT ;  /* 0x0000001fb1007812 */ /* 0x000fe200078ec0ff */
[----:B------:R-:W-:Y:S01]  /*1120*/  @!UP0 UMOV UR6, 0x400 ;  /* 0x0000040000068882 */ /* 0x000fe20000000000 */
[----:B------:R-:W-:-:S04]  /*1130*/  @!UP0 UIADD3 UR4, UPT, UPT, -UR4, 0x100000, URZ ;  /* 0x0010000004048890 */ /* 0x000fc8000fffe1ff */
[----:B------:R-:W-:Y:S02]  /*1140*/  @!UP0 USHF.L.U32 UR5, UR4, 0xb, URZ ;  /* 0x0000000b04058899 */ /* 0x000fe400080006ff */
[----:B------:R-:W-:Y:S02]  /*1150*/  @!UP0 USHF.L.U32 UR4, UR4, 0x1, URZ ;  /* 0x0000000104048899 */ /* 0x000fe400080006ff */
[----:B------:R-:W-:Y:S01]  /*1160*/  @!UP0 ULEA UR6, UR48, UR6, 0x18 ;  /* 0x0000000630068291 */ /* 0x000fe2000f8ec0ff */
[----:B------:R-:W-:Y:S01]  /*1170*/  VOTEU.ALL UP0, P0 ;  /* 0x0000000000ff7886 */ /* 0x000fe20000000000 */
[----:B------:R-:W-:Y:S02]  /*1180*/  UISETP.NE.AND UP5, UPT, UR21, URZ, UPT ;  /* 0x000000ff1500728c */ /* 0x000fe4000bfa5270 */
[----:B--2---:R-:W-:Y:S01]  /*1190*/  UISETP.EQ.U32.AND UP6, UPT, UR7, 0x1, UPT ;  /* 0x000000010700788c */ /* 0x004fe2000bfc2070 */
[----:B------:R-:W2:Y:S07]  /*11a0*/  FENCE.VIEW.ASYNC.S ;  /* 0x00000000000073c6 */ /* 0x000eae0000000000 */
[----:B--2---:R2:W3:Y:S01]  /*11b0*/  @!UP0 SYNCS.EXCH.64 URZ, [UR6+0x2b0], UR4 ;  /* 0x0002b00406ff85b2 */ /* 0x0044e20008000100 */
[----:B------:R-:W-:Y:S05]  /*11c0*/  BRA.U !UP6, `(.L_x_16) ;  /* 0x000000010e087547 */ /* 0x000fea000b800000 */
[----:B-1-3--:R-:W-:Y:S01]  /*11d0*/  UCGABAR_ARV ;  /* 0x00000000000079c7 */ /* 0x00afe20008000000 */
[----:B------:R-:W-:Y:S05]  /*11e0*/  BRA `(.L_x_17) ;  /* 0x0000000000047947 */ /* 0x000fea0003800000 */
.L_x_16:
[----:B-1-3--:R-:W-:Y:S01]  /*11f0*/  NOP ;  /* 0x0000000000007918 */ /* 0x00afe20000000000 */
.L_x_17:
[----:B------:R-:W1:Y:S01]  /*1200*/  S2UR UR29, SR_CTAID.X ;  /* 0x00000000001d79c3 */ /* 0x000e620000002500 */
[----:B------:R-:W-:-:S05]  /*1210*/  CS2R.32 R3, SR_CgaSize ;  /* 0x0000000000037805 */ /* 0x000fca0000008a00 */
[----:B------:R-:W-:-:S05]  /*1220*/  IMAD R3, R3, -0xa0, RZ ;  /* 0xffffff6003037824 */ /* 0x000fca00078e02ff */
[----:B--2---:R-:W-:-:S14]  /*1230*/  R2UR UR5, R3 ;  /* 0x00000000030572ca */ /* 0x004fdc00000e0000 */
[----:B------:R-:W2:Y:S01]  /*1240*/  LDCU UR5, c[0x0][UR5+0x2b0] ;  /* 0x00005600050577ac */ /* 0x000ea20008000800 */
[----:B------:R-:W-:-:S05]  /*1250*/  CS2R.32 R3, SR_CgaSize ;  /* 0x0000000000037805 */ /* 0x000fca0000008a00 */
[----:B------:R-:W-:-:S05]  /*1260*/  IMAD R3, R3, -0xa0, RZ ;  /* 0xffffff6003037824 */ /* 0x000fca00078e02ff */
[----:B------:R-:W-:-:S14]  /*1270*/  R2UR UR4, R3 ;  /* 0x00000000030472ca */ /* 0x000fdc00000e0000 */
[----:B------:R-:W3:Y:S01]  /*1280*/  LDCU UR4, c[0x0][UR4+0x2b4] ;  /* 0x00005680040477ac */ /* 0x000ee20008000800 */
[----:B------:R-:W4:Y:S01]  /*1290*/  S2UR UR20, SR_CTAID.Y ;  /* 0x00000000001479c3 */ /* 0x000f220000002600 */
[----:B------:R-:W-:-:S05]  /*12a0*/  CS2R.32 R3, SR_CgaSize ;  /* 0x0000000000037805 */ /* 0x000fca0000008a00 */
[----:B------:R-:W-:-:S05]  /*12b0*/  IMAD R3, R3, -0xa0, RZ ;  /* 0xffffff6003037824 */ /* 0x000fca00078e02ff */
[----:B------:R-:W-:-:S14]  /*12c0*/  R2UR UR60, R3 ;  /* 0x00000000033c72ca */ /* 0x000fdc00000e0000 */
[----:B------:R-:W3:Y:S01]  /*12d0*/  LDCU UR60, c[0x0][UR60+0x2a0] ;  /* 0x000054003c3c77ac */ /* 0x000ee20008000800 */
[----:B------:R-:W-:-:S05]  /*12e0*/  CS2R.32 R3, SR_CgaSize ;  /* 0x0000000000037805 */ /* 0x000fca0000008a00 */
[----:B------:R-:W-:-:S05]  /*12f0*/  IMAD R3, R3, -0xa0, RZ ;  /* 0xffffff6003037824 */ /* 0x000fca00078e02ff */
[----:B------:R-:W-:-:S14]  /*1300*/  R2UR UR59, R3 ;  /* 0x00000000033b72ca */ /* 0x000fdc00000e0000 */
[----:B------:R-:W3:Y:S01]  /*1310*/  LDCU UR59, c[0x0][UR59+0x2a4] ;  /* 0x000054803b3b77ac */ /* 0x000ee20008000800 */
[----:B------:R-:W-:Y:S01]  /*1320*/  UISETP.GT.U32.AND UP0, UPT, UR27, 0xffff, UPT ;  /* 0x0000ffff1b00788c */ /* 0x000fe2000bf04070 */
[----:B------:R-:W3:Y:S01]  /*1330*/  LDCU UR25, c[0x0][0xb24] ;  /* 0x00016480ff1977ac */ /* 0x000ee20008000800 */
[----:B------:R-:W3:Y:S01]  /*1340*/  LDCU UR42, c[0x0][0xb24] ;  /* 0x00016480ff2a77ac */ /* 0x000ee20008000800 */
[----:B-1----:R-:W-:Y:S01]  /*1350*/  I2FP.F32.U32 R3, UR29 ;  /* 0x0000001d00037c45 */ /* 0x002fe20008201000 */
[----:B------:R-:W1:Y:S04]  /*1360*/  LDCU UR31, c[0x0][0xb30] ;  /* 0x00016600ff1f77ac */ /* 0x000e680008000800 */
[----:B--2---:R-:W-:Y:S01]  /*1370*/  FMUL R3, R3, UR5 ;  /* 0x0000000503037c20 */ /* 0x004fe20008400000 */
[----:B------:R-:W-:Y:S01]  /*1380*/  USEL UR5, UR27, 0xffff, !UP0 ;  /* 0x0000ffff1b057887 */ /* 0x000fe2000c000000 */
[----:B----4-:R-:W-:Y:S01]  /*1390*/  I2FP.F32.U32 R2, UR20 ;  /* 0x0000001400027c45 */ /* 0x010fe20008201000 */
[----:B------:R-:W-:-:S03]  /*13a0*/  USHF.L.U32 UR28, UR48, 0x9, URZ ;  /* 0x00000009301c7899 */ /* 0x000fc600080006ff */
[----:B------:R-:W2:Y:S01]  /*13b0*/  F2I.U32.TRUNC.NTZ R3, R3 ;  /* 0x0000000300037305 */ /* 0x000ea2000020f000 */
[----:B------:R-:W-:Y:S01]  /*13c0*/  ULOP3.LUT UR24, UR5, 0xffff, URZ, 0xc0, !UPT ;  /* 0x0000ffff05187892 */ /* 0x000fe2000f8ec0ff */
[----:B---3--:R-:W-:Y:S01]  /*13d0*/  FMUL R2, R2, UR4 ;  /* 0x0000000402027c20 */ /* 0x008fe20008400000 */
[----:B------:R-:W-:-:S05]  /*13e0*/  UMOV UR11, 0x55 ;  /* 0x00000055000b7882 */ /* 0x000fca0000000000 */
[----:B------:R-:W3:Y:S01]  /*13f0*/  F2I.U32.TRUNC.NTZ R2, R2 ;  /* 0x0000000200027305 */ /* 0x000ee2000020f000 */
[----:B--2---:R-:W-:Y:S02]  /*1400*/  R2UR UR4, R3 ;  /* 0x00000000030472ca */ /* 0x004fe400000e0000 */
[----:B------:R-:W-:Y:S02]  /*1410*/  PRMT R3, RZ, 0x7610, R3 ;  /* 0x00007610ff037816 */ /* 0x000fe40000000003 */
[----:B---3--:R-:W-:Y:S02]  /*1420*/  R2UR UR6, R2 ;  /* 0x00000000020672ca */ /* 0x008fe400000e0000 */
[----:B------:R-:W-:-:S07]  /*1430*/  PRMT R2, RZ, 0x7610, R2 ;  /* 0x00007610ff027816 */ /* 0x000fce0000000002 */
[----:B------:R-:W-:-:S04]  /*1440*/  UIADD3 UR5, UPT, UPT, -UR4, URZ, URZ ;  /* 0x000000ff04057290 */ /* 0x000fc8000fffe1ff */
[----:B------:R-:W-:Y:S02]  /*1450*/  UIMAD UR60, UR60, UR5, UR29 ;  /* 0x000000053c3c72a4 */ /* 0x000fe4000f8e021d */
[----:B------:R-:W-:-:S04]  /*1460*/  UIADD3 UR4, UPT, UPT, -UR6, URZ, URZ ;  /* 0x000000ff06047290 */ /* 0x000fc8000fffe1ff */
[----:B------:R-:W-:Y:S01]  /*1470*/  UIMAD UR59, UR59, UR4, UR20 ;  /* 0x000000043b3b72a4 */ /* 0x000fe2000f8e0214 */
[----:B-1----:R-:W-:Y:S11]  /*1480*/  BRA.U UP5, `(.L_x_18) ;  /* 0x00000001055c7547 */ /* 0x002ff6000b800000 */
[----:B------:R-:W-:Y:S02]  /*1490*/  UISETP.GT.U32.AND UP0, UPT, UR60, 0x1, UPT ;  /* 0x000000013c00788c */ /* 0x000fe4000bf04070 */
[----:B------:R-:W-:Y:S02]  /*14a0*/  ULOP3.LUT UR10, UR60, 0xfffffffe, URZ, 0xc0, !UPT ;  /* 0xfffffffe3c0a7892 */ /* 0x000fe4000f8ec0ff */
[----:B------:R-:W-:Y:S02]  /*14b0*/  UISETP.NE.AND UP3, UPT, UR59, URZ, UP0 ;  /* 0x000000ff3b00728c */ /* 0x000fe40008765270 */
[----:B------:R-:W-:Y:S02]  /*14c0*/  UISETP.NE.AND UP2, UPT, UR59, 0x1, UP0 ;  /* 0x000000013b00788c */ /* 0x000fe40008745270 */
[----:B------:R-:W-:Y:S02]  /*14d0*/  UISETP.NE.AND UP1, UPT, UR59, 0x2, UP0 ;  /* 0x000000023b00788c */ /* 0x000fe40008725270 */
[----:B------:R-:W-:-:S02]  /*14e0*/  UISETP.NE.AND UP0, UPT, UR59, 0x3, UP0 ;  /* 0x000000033b00788c */ /* 0x000fc40008705270 */
[----:B------:R-:W-:Y:S02]  /*14f0*/  USEL UR6, URZ, 0x1, UP3 ;  /* 0x00000001ff067887 */ /* 0x000fe40009800000 */
[----:B------:R-:W-:Y:S02]  /*1500*/  USEL UR5, URZ, 0x4, UP2 ;  /* 0x00000004ff057887 */ /* 0x000fe40009000000 */
[----:B------:R-:W-:Y:S02]  /*1510*/  USEL UR4, URZ, 0x10, UP1 ;  /* 0x00000010ff047887 */ /* 0x000fe40008800000 */
[----:B------:R-:W-:Y:S02]  /*1520*/  USEL UR9, URZ, 0x40, UP0 ;  /* 0x00000040ff097887 */ /* 0x000fe40008000000 */
[----:B------:R-:W-:Y:S02]  /*1530*/  USEL UR8, URZ, 0x2, UP3 ;  /* 0x00000002ff087887 */ /* 0x000fe40009800000 */
[----:B------:R-:W-:-:S02]  /*1540*/  UIADD3 UR4, UPT, UPT, UR4, UR5, UR6 ;  /* 0x0000000504047290 */ /* 0x000fc4000fffe006 */
[----:B------:R-:W-:Y:S02]  /*1550*/  USEL UR6, URZ, 0x20, UP1 ;  /* 0x00000020ff067887 */ /* 0x000fe40008800000 */
[----:B------:R-:W-:Y:S02]  /*1560*/  USEL UR7, URZ, 0x8, UP2 ;  /* 0x00000008ff077887 */ /* 0x000fe40009000000 */
[----:B------:R-:W-:Y:S02]  /*1570*/  UIADD3 UR5, UPT, UPT, UR8, UR9, UR4 ;  /* 0x0000000908057290 */ /* 0x000fe4000fffe004 */
[----:B------:R-:W-:Y:S02]  /*1580*/  ULEA UR4, UR59, UR10, 0x1 ;  /* 0x0000000a3b047291 */ /* 0x000fe4000f8e08ff */
[----:B------:R-:W-:Y:S02]  /*1590*/  USEL UR8, URZ, 0x80, UP0 ;  /* 0x00000080ff087887 */ /* 0x000fe40008000000 */
[----:B------:R-:W-:-:S03]  /*15a0*/  UIADD3 UR5, UPT, UPT, UR6, UR7, UR5 ;  /* 0x0000000706057290 */ /* 0x000fc6000fffe005 */
[----:B------:R-:W-:Y:S01]  /*15b0*/  UMOV UR6, 0x3 ;  /* 0x0000000300067882 */ /* 0x000fe20000000000 */
[----:B------:R-:W-:Y:S02]  /*15c0*/  UIADD3 UR5, UPT, UPT, UR5, UR8, URZ ;  /* 0x0000000805057290 */ /* 0x000fe4000fffe0ff */
[----:B------:R-:W-:-:S04]  /*15d0*/  USHF.L.U32 UR4, UR6, UR4, URZ ;  /* 0x0000000406047299 */ /* 0x000fc800080006ff */
[----:B------:R-:W-:Y:S02]  /*15e0*/  MOV R3, UR5 ;  /* 0x0000000500037c02 */ /* 0x000fe40008000f00 */
[----:B------:R-:W-:-:S07]  /*15f0*/  MOV R2, UR4 ;  /* 0x0000000400027c02 */ /* 0x000fce0008000f00 */
.L_x_18:
[----:B------:R-:W1:Y:S01]  /*1600*/  S2UR UR36, SR_CTAID.Z ;  /* 0x00000000002479c3 */ /* 0x000e620000002700 */
[----:B------:R-:W-:Y:S02]  /*1610*/  UISETP.GE.AND UP0, UPT, UR25, 0x1, UPT ;  /* 0x000000011900788c */ /* 0x000fe4000bf06270 */
[----:B------:R-:W-:Y:S02]  /*1620*/  UISETP.NE.AND UP3, UPT, UR21, 0x2, UPT ;  /* 0x000000021500788c */ /* 0x000fe4000bf65270 */
[----:B------:R-:W-:Y:S02]  /*1630*/  ULOP3.LUT UR28, UR28, 0xc00, URZ, 0xc0, !UPT ;  /* 0x00000c001c1c7892 */ /* 0x000fe4000f8ec0ff */
[----:B------:R-:W-:Y:S01]  /*1640*/  USHF.L.U32 UR24, UR11, UR24, URZ ;  /* 0x000000180b187299 */ /* 0x000fe200080006ff */
[----:B------:R-:W-:Y:S02]  /*1650*/  UMOV UR16, UR29 ;  /* 0x0000001d00107c82 */ /* 0x000fe40008000000 */
[----:B------:R-:W-:Y:S09]  /*1660*/  BRA.U !UP0, `(.L_x_19) ;  /* 0x0000000108d47547 */ /* 0x000ff2000b800000 */
[----:B------:R-:W2:Y:S01]  /*1670*/  LDCU.128 UR12, c[0x0][0xb10] ;  /* 0x00016200ff0c77ac */ /* 0x000ea20008000c00 */
[----:B------:R-:W3:Y:S01]  /*1680*/  LDCU UR6, c[0x0][0x370] ;  /* 0x00006e00ff0677ac */ /* 0x000ee20008000800 */
[----:B------:R-:W4:Y:S01]  /*1690*/  LDCU UR5, c[0x0][0x374] ;  /* 0x00006e80ff0577ac */ /* 0x000f220008000800 */
[----:B------:R-:W1:Y:S01]  /*16a0*/  LDCU UR26, c[0x0][0xb0c] ;  /* 0x00016180ff1a77ac */ /* 0x000e620008000800 */
[----:B------:R-:W1:Y:S01]  /*16b0*/  LDCU UR4, c[0x0][0xb20] ;  /* 0x00016400ff0477ac */ /* 0x000e620008000800 */
[----:B------:R-:W1:Y:S01]  /*16c0*/  LDCU.64 UR8, c[0x0][0xb28] ;  /* 0x00016500ff0877ac */ /* 0x000e620008000a00 */
[----:B--2---:R-:W-:Y:S02]  /*16d0*/  UISETP.NE.AND UP0, UPT, UR14, 0x1, UPT ;  /* 0x000000010e00788c */ /* 0x004fe4000bf05270 */
[----:B----4-:R-:W-:Y:S02]  /*16e0*/  UIMAD.WIDE.U32 UR10, UR5, UR15, URZ ;  /* 0x0000000f050a72a5 */ /* 0x010fe4000f8e00ff */
[----:B---3--:R-:W-:-:S02]  /*16f0*/  UIMAD.WIDE.U32 UR18, UR6, UR12, URZ ;  /* 0x0000000c061272a5 */ /* 0x008fc4000f8e00ff */
[----:B-1----:R-:W-:Y:S02]  /*1700*/  UISETP.NE.AND UP1, UPT, UR26, 0x1, UPT ;  /* 0x000000011a00788c */ /* 0x002fe4000bf25270 */
[----:B------:R-:W-:Y:S01]  /*1710*/  UISETP.NE.AND UP2, UPT, UR25, 0x1, UPT ;  /* 0x000000011900788c */ /* 0x000fe2000bf45270 */
[----:B------:R-:W-:Y:S02]  /*1720*/  UMOV UR10, UR11 ;  /* 0x0000000b000a7c82 */ /* 0x000fe40008000000 */
[----:B------:R-:W-:Y:S01]  /*1730*/  UMOV UR18, UR19 ;  /* 0x0000001300127c82 */ /* 0x000fe20008000000 */
[----:B------:R-:W-:Y:S02]  /*1740*/  @UP0 USHF.R.U32.HI UR5, URZ, UR4, UR10 ;  /* 0x00000004ff050299 */ /* 0x000fe4000801160a */
[----:B------:R-:W-:Y:S02]  /*1750*/  UIMAD.WIDE.U32 UR22, UR20, UR15, URZ ;  /* 0x0000000f141672a5 */ /* 0x000fe4000f8e00ff */
[----:B------:R-:W-:-:S02]  /*1760*/  UIMAD.WIDE.U32 UR10, UR5, UR8, URZ ;  /* 0x00000008050a72a5 */ /* 0x000fc4000f8e00ff */
[----:B------:R-:W-:Y:S02]  /*1770*/  @UP1 USHF.R.U32.HI UR6, URZ, UR13, UR18 ;  /* 0x0000000dff061299 */ /* 0x000fe40008011612 */
[----:B------:R-:W-:Y:S02]  /*1780*/  UIMAD.WIDE.U32 UR16, UR29, UR12, URZ ;  /* 0x0000000c1d1072a5 */ /* 0x000fe4000f8e00ff */
[----:B------:R-:W-:Y:S01]  /*1790*/  UIMAD.WIDE.U32 UR18, UR6, UR8, URZ ;  /* 0x00000008061272a5 */ /* 0x000fe2000f8e00ff */
[----:B------:R-:W-:Y:S01]  /*17a0*/  UMOV UR22, UR23 ;  /* 0x0000001700167c82 */ /* 0x000fe20008000000 */
[----:B------:R-:W-:Y:S01]  /*17b0*/  UMOV UR10, UR11 ;  /* 0x0000000b000a7c82 */ /* 0x000fe20008000000 */
[----:B------:R-:W-:Y:S02]  /*17c0*/  USHF.R.U32.HI UR22, URZ, UR4, UR22 ;  /* 0x00000004ff167299 */ /* 0x000fe40008011616 */
[----:B------:R-:W-:Y:S02]  /*17d0*/  @UP2 USHF.R.U32.HI UR5, URZ, UR9, UR10 ;  /* 0x00000009ff052299 */ /* 0x000fe4000801160a */
[----:B------:R-:W-:Y:S01]  /*17e0*/  UMOV UR7, UR19 ;  /* 0x0000001300077c82 */ /* 0x000fe20008000000 */
[----:B------:R-:W-:Y:S01]  /*17f0*/  UMOV UR16, UR17 ;  /* 0x0000001100107c82 */ /* 0x000fe20008000000 */
[----:B------:R-:W-:-:S02]  /*1800*/  @UP2 USHF.R.U32.HI UR6, URZ, UR9, UR7 ;  /* 0x00000009ff062299 */ /* 0x000fc40008011607 */
[----:B------:R-:W-:Y:S02]  /*1810*/  USHF.R.U32.HI UR16, URZ, UR13, UR16 ;  /* 0x0000000dff107299 */ /* 0x000fe40008011610 */
[----:B------:R-:W-:Y:S02]  /*1820*/  USEL UR4, UR20, UR22, !UP0 ;  /* 0x0000001614047287 */ /* 0x000fe4000c000000 */
[----:B------:R-:W-:Y:S02]  /*1830*/  UIMAD UR7, UR5, UR25, URZ ;  /* 0x00000019050772a4 */ /* 0x000fe4000f8e02ff */
[----:B------:R-:W-:Y:S02]  /*1840*/  USEL UR5, UR29, UR16, !UP1 ;  /* 0x000000101d057287 */ /* 0x000fe4000c800000 */
[----:B------:R-:W-:Y:S02]  /*1850*/  UIMAD UR12, UR6, UR25, URZ ;  /* 0x00000019060c72a4 */ /* 0x000fe4000f8e02ff */
[----:B------:R-:W-:-:S02]  /*1860*/  UISETP.GE.AND UP0, UPT, UR4, UR7, UPT ;  /* 0x000000070400728c */ /* 0x000fc4000bf06270 */
[----:B------:R-:W-:Y:S02]  /*1870*/  UIMAD.WIDE.U32 UR10, UR4, UR8, URZ ;  /* 0x00000008040a72a5 */ /* 0x000fe4000f8e00ff */
[----:B------:R-:W-:Y:S02]  /*1880*/  UISETP.GE.OR UP0, UPT, UR5, UR12, UP0 ;  /* 0x0000000c0500728c */ /* 0x000fe40008706670 */
[----:B------:R-:W-:Y:S02]  /*1890*/  UIMAD.WIDE.U32 UR12, UR5, UR8, URZ ;  /* 0x00000008050c72a5 */ /* 0x000fe4000f8e00ff */
[----:B------:R-:W-:Y:S01]  /*18a0*/  UIADD3 UR10, UPT, UPT, -UR4, URZ, URZ ;  /* 0x000000ff040a7290 */ /* 0x000fe2000fffe1ff */
[----:B------:R-:W-:Y:S01]  /*18b0*/  UMOV UR8, UR11 ;  /* 0x0000000b00087c82 */ /* 0x000fe20008000000 */
[----:B------:R-:W-:Y:S02]  /*18c0*/  UIADD3 UR16, UPT, UPT, -UR5, URZ, URZ ;  /* 0x000000ff05107290 */ /* 0x000fe4000fffe1ff */
[----:B------:R-:W-:-:S03]  /*18d0*/  USHF.R.U32.HI UR8, URZ, UR9, UR8 ;  /* 0x00000009ff087299 */ /* 0x000fc60008011608 */
[----:B------:R-:W-:Y:S01]  /*18e0*/  @!UP0 UMOV UR7, UR13 ;  /* 0x0000000d00078c82 */ /* 0x000fe20008000000 */
[----:B------:R-:W-:Y:S02]  /*18f0*/  UIMAD UR20, UR14, UR10, UR20 ;  /* 0x0000000a0e1472a4 */ /* 0x000fe4000f8e0214 */
[----:B------:R-:W-:Y:S02]  /*1900*/  USEL UR8, UR4, UR8, !UP2 ;  /* 0x0000000804087287 */ /* 0x000fe4000d000000 */
[----:B------:R-:W-:Y:S02]  /*1910*/  @!UP0 USHF.R.U32.HI UR7, URZ, UR9, UR7 ;  /* 0x00000009ff078299 */ /* 0x000fe40008011607 */
[----:B------:R-:W-:Y:S02]  /*1920*/  UIADD3 UR9, UPT, UPT, -UR8, URZ, URZ ;  /* 0x000000ff08097290 */ /* 0x000fe4000fffe1ff */
[----:B------:R-:W-:Y:S02]  /*1930*/  @!UP0 USEL UR7, UR5, UR7, !UP2 ;  /* 0x0000000705078287 */ /* 0x000fe4000d000000 */
[----:B------:R-:W-:-:S02]  /*1940*/  UIMAD UR9, UR25, UR9, UR4 ;  /* 0x00000009190972a4 */ /* 0x000fc4000f8e0204 */
[----:B------:R-:W-:Y:S02]  /*1950*/  @!UP0 UIADD3 UR8, UPT, UPT, UR8, -UR7, URZ ;  /* 0x8000000708088290 */ /* 0x000fe4000fffe0ff */
[----:B------:R-:W-:Y:S02]  /*1960*/  @!UP0 UIMAD UR6, UR9, UR6, UR7 ;  /* 0x00000006090682a4 */ /* 0x000fe4000f8e0207 */
[----:B------:R-:W-:Y:S02]  /*1970*/  @!UP0 UIMAD UR4, UR8, UR25, UR5 ;  /* 0x00000019080482a4 */ /* 0x000fe4000f8e0205 */
[----:B------:R-:W-:Y:S02]  /*1980*/  UIMAD UR16, UR26, UR16, UR29 ;  /* 0x000000101a1072a4 */ /* 0x000fe4000f8e021d */
[----:B------:R-:W-:Y:S01]  /*1990*/  UIMAD UR20, UR4, UR14, UR20 ;  /* 0x0000000e041472a4 */ /* 0x000fe2000f8e0214 */
[----:B------:R-:W-:Y:S02]  /*19a0*/  @!UP0 UMOV UR5, UR6 ;  /* 0x0000000600058c82 */ /* 0x000fe40008000000 */
[----:B------:R-:W-:-:S12]  /*19b0*/  UIMAD UR16, UR5, UR26, UR16 ;  /* 0x0000001a051072a4 */ /* 0x000fd8000f8e0210 */
.L_x_19:
[----:B------:R-:W-:-:S09]  /*19c0*/  UISETP.NE.AND UP0, UPT, UR31, 0x1, UPT ;  /* 0x000000011f00788c */ /* 0x000fd2000bf05270 */
[----:B------:R-:W-:Y:S05]  /*19d0*/  BRA.U UP0, `(.L_x_20) ;  /* 0x0000000100447547 */ /* 0x000fea000b800000 */
[----:B------:R-:W2:Y:S01]  /*19e0*/  LDCU.128 UR8, c[0x0][0xb10] ;  /* 0x00016200ff0877ac */ /* 0x000ea20008000c00 */
[----:B------:R-:W3:Y:S01]  /*19f0*/  LDCU UR12, c[0x0][0xb0c] ;  /* 0x00016180ff0c77ac */ /* 0x000ee20008000800 */
[----:B------:R-:W4:Y:S01]  /*1a00*/  LDCU UR13, c[0x0][0xb20] ;  /* 0x00016400ff0d77ac */ /* 0x000f220008000800 */
[----:B--2---:R-:W-:Y:S02]  /*1a10*/  UIMAD.WIDE.U32 UR6, UR16, UR8, URZ ;  /* 0x00000008100672a5 */ /* 0x004fe4000f8e00ff */
[----:B------:R-:W-:Y:S02]  /*1a20*/  UIMAD.WIDE.U32 UR4, UR20, UR11, URZ ;  /* 0x0000000b140472a5 */ /* 0x000fe4000f8e00ff */
[----:B---3--:R-:W-:Y:S02]  /*1a30*/  UISETP.NE.AND UP1, UPT, UR12, 0x1, UPT ;  /* 0x000000010c00788c */ /* 0x008fe4000bf25270 */
[----:B------:R-:W-:Y:S01]  /*1a40*/  UISETP.NE.AND UP0, UPT, UR10, 0x1, UPT ;  /* 0x000000010a00788c */ /* 0x000fe2000bf05270 */
[----:B------:R-:W-:-:S02]  /*1a50*/  UMOV UR6, UR7 ;  /* 0x0000000700067c82 */ /* 0x000fc40008000000 */
[----:B------:R-:W-:Y:S01]  /*1a60*/  UMOV UR4, UR5 ;  /* 0x0000000500047c82 */ /* 0x000fe20008000000 */
[----:B------:R-:W-:Y:S02]  /*1a70*/  USHF.R.U32.HI UR6, URZ, UR9, UR6 ;  /* 0x00000009ff067299 */ /* 0x000fe40008011606 */
[----:B----4-:R-:W-:Y:S02]  /*1a80*/  USHF.R.U32.HI UR4, URZ, UR13, UR4 ;  /* 0x0000000dff047299 */ /* 0x010fe40008011604 */
[----:B------:R-:W-:Y:S02]  /*1a90*/  USEL UR5, UR16, UR6, !UP1 ;  /* 0x0000000610057287 */ /* 0x000fe4000c800000 */
[----:B------:R-:W-:-:S04]  /*1aa0*/  USEL UR4, UR20, UR4, !UP0 ;  /* 0x0000000414047287 */ /* 0x000fc8000c000000 */
[----:B------:R-:W-:Y:S02]  /*1ab0*/  UIADD3 UR6, UPT, UPT, -UR4, UR5, URZ ;  /* 0x0000000504067290 */ /* 0x000fe4000fffe1ff */
[----:B------:R-:W-:Y:S02]  /*1ac0*/  UIADD3 UR4, UPT, UPT, UR4, -UR5, URZ ;  /* 0x8000000504047290 */ /* 0x000fe4000fffe0ff */
[----:B------:R-:W-:Y:S02]  /*1ad0*/  UIMAD UR20, UR6, UR10, UR20 ;  /* 0x0000000a061472a4 */ /* 0x000fe4000f8e0214 */
[----:B------:R-:W-:-:S12]  /*1ae0*/  UIMAD UR16, UR4, UR12, UR16 ;  /* 0x0000000c041072a4 */ /* 0x000fd8000f8e0210 */
.L_x_20:
[----:B------:R-:W-:Y:S05]  /*1af0*/  BRA.U !UP6, `(.L_x_21) ;  /* 0x000000010e0c7547 */ /* 0x000fea000b800000 */
[----:B------:R-:W-:Y:S01]  /*1b00*/  UCGABAR_WAIT ;  /* 0x0000000000007dc7 */ /* 0x000fe20008000000 */
[----:B------:R-:W-:Y:S01]  /*1b10*/  CCTL.IVALL ;  /* 0x00000000ff00798f */ /* 0x000fe20002000000 */
[----:B------:R-:W-:Y:S05]  /*1b20*/  BRA `(.L_x_22) ;  /* 0x0000000000047947 */ /* 0x000fea0003800000 */
.L_x_21:
[----:B------:R-:W-:Y:S06]  /*1b30*/  BAR.SYNC.DEFER_BLOCKING 0x0 ;  /* 0x0000000000007b1d */ /* 0x000fec0000010000 */
.L_x_22:
[----:B------:R-:W-:Y:S05]  /*1b40*/  BRA.U UP3, `(.L_x_23) ;  /* 0x0000002103c87547 */ /* 0x000fea000b800000 */
[----:B------:R-:W2:Y:S01]  /*1b50*/  LDCU UR6, c[0x0][0x38c] ;  /* 0x00007180ff0677ac */ /* 0x000ea20008000800 */
[----:B------:R-:W-:Y:S01]  /*1b60*/  PLOP3.LUT P1, PT, PT, PT, UP4, 0x80, 0x8 ;  /* 0x000000000008781c */ /* 0x000fe20003f2f048 */
[----:B------:R-:W-:Y:S01]  /*1b70*/  IMAD.MOV.U32 R12, RZ, RZ, 0x1 ;  /* 0x00000001ff0c7424 */ /* 0x000fe200078e00ff */
[----:B------:R-:W-:Y:S01]  /*1b80*/  ISETP.NE.AND P2, PT, R0, RZ, P3 ;  /* 0x000000ff0000720c */ /* 0x000fe20001f45270 */
[----:B------:R-:W-:Y:S01]  /*1b90*/  USHF.L.U32 UR45, UR29, 0x7, URZ ;  /* 0x000000071d2d7899 */ /* 0x000fe200080006ff */
[----:B------:R-:W-:Y:S01]  /*1ba0*/  PLOP3.LUT P1, PT, P1, PT, PT, 0x8, 0x80 ;  /* 0x000000000080781c */ /* 0x000fe20000f2e170 */
[----:B------:R-:W-:Y:S01]  /*1bb0*/  UMOV UR13, 0x400 ;  /* 0x00000400000d7882 */ /* 0x000fe20000000000 */
[----:B------:R-:W-:Y:S01]  /*1bc0*/  UISETP.NE.AND UP1, UPT, UR21, URZ, UPT ;  /* 0x000000ff1500728c */ /* 0x000fe2000bf25270 */
[----:B------:R-:W-:Y:S01]  /*1bd0*/  CS2R R10, SRZ ;  /* 0x00000000000a7805 */ /* 0x000fe2000001ff00 */
[----:B------:R-:W-:Y:S01]  /*1be0*/  USHF.L.U32 UR44, UR29, 0x6, URZ ;  /* 0x000000061d2c7899 */ /* 0x000fe200080006ff */
[----:B------:R-:W-:Y:S01]  /*1bf0*/  IMAD.MOV.U32 R9, RZ, RZ, RZ ;  /* 0x000000ffff097224 */ /* 0x000fe200078e00ff */
[----:B------:R-:W-:Y:S01]  /*1c00*/  ULEA UR13, UR48, UR13, 0x18 ;  /* 0x0000000d300d7291 */ /* 0x000fe2000f8ec0ff */
[----:B------:R-:W-:Y:S01]  /*1c10*/  IMAD.MOV.U32 R8, RZ, RZ, 0x1 ;  /* 0x00000001ff087424 */ /* 0x000fe200078e00ff */
[----:B------:R-:W-:Y:S01]  /*1c20*/  ULOP3.LUT UR45, UR45, 0x80, URZ, 0xc0, !UPT ;  /* 0x000000802d2d7892 */ /* 0x000fe2000f8ec0ff */
[----:B------:R-:W3:Y:S01]  /*1c30*/  LDCU UR39, c[0x0][0x370] ;  /* 0x00006e00ff2777ac */ /* 0x000ee20008000800 */
[----:B--2---:R-:W-:-:S02]  /*1c40*/  UIADD3 UR5, UPT, UPT, UR6, 0x1f, URZ ;  /* 0x0000001f06057890 */ /* 0x004fc4000fffe0ff */
[----:B------:R-:W-:Y:S02]  /*1c50*/  UIADD3 UR47, UPT, UPT, UR6, 0x3e, URZ ;  /* 0x0000003e062f7890 */ /* 0x000fe4000fffe0ff */
[----:B------:R-:W-:Y:S02]  /*1c60*/  USHF.R.S32.HI UR4, URZ, 0x1f, UR5 ;  /* 0x0000001fff047899 */ /* 0x000fe40008011405 */
[----:B------:R-:W-:Y:S02]  /*1c70*/  USEL UR21, UR43, 0x2, UP1 ;  /* 0x000000022b157887 */ /* 0x000fe40008800000 */
[----:B------:R-:W-:Y:S02]  /*1c80*/  ULEA.HI UR4, UR4, UR5, URZ, 0x5 ;  /* 0x0000000504047291 */ /* 0x000fe4000f8f28ff */
[----:B------:R-:W-:Y:S02]  /*1c90*/  UIADD3 UR5, UPT, UPT, UR6, -0x1, URZ ;  /* 0xffffffff06057890 */ /* 0x000fe4000fffe0ff */
[----:B------:R-:W-:-:S02]  /*1ca0*/  USHF.R.S32.HI UR41, URZ, 0x5, UR4 ;  /* 0x00000005ff297899 */ /* 0x000fc40008011404 */
[----:B------:R-:W-:Y:S02]  /*1cb0*/  UISETP.GE.U32.AND UP2, UPT, UR5, -0x3f, UPT ;  /* 0xffffffc10500788c */ /* 0x000fe4000bf46070 */
[----:B------:R-:W-:Y:S01]  /*1cc0*/  UISETP.LT.U32.AND UP0, UPT, UR41, 0x20, UPT ;  /* 0x000000202900788c */ /* 0x000fe2000bf01070 */
[----:B------:R-:W2:Y:S03]  /*1cd0*/  LDCU.64 UR26, c[0x0][0x348] ;  /* 0x00006900ff1a77ac */ /* 0x000ea60008000a00 */
[----:B------:R-:W-:Y:S01]  /*1ce0*/  USEL UR40, UR41, 0x20, UP0 ;  /* 0x0000002029287887 */ /* 0x000fe20008000000 */
[----:B------:R-:W4:Y:S03]  /*1cf0*/  LDCU UR38, c[0x0][0x374] ;  /* 0x00006e80ff2677ac */ /* 0x000f260008000800 */
[----:B------:R-:W-:-:S02]  /*1d00*/  UIADD3 UR4, UPT, UPT, UR40, -0x1, URZ ;  /* 0xffffffff28047890 */ /* 0x000fc4000fffe0ff */
[----:B------:R-:W-:Y:S02]  /*1d10*/  @UP2 UIADD3 UR4, UPT, UPT, UR40, URZ, URZ ;  /* 0x000000ff28042290 */ /* 0x000fe4000fffe0ff */
[----:B------:R-:W-:Y:S02]  /*1d20*/  ULOP3.LUT UR44, UR44, 0x40, URZ, 0xc0, !UPT ;  /* 0x000000402c2c7892 */ /* 0x000fe4000f8ec0ff */
[----:B------:R-:W-:Y:S02]  /*1d30*/  UIADD3 UR30, UPT, UPT, UR13, 0x8600, UR28 ;  /* 0x000086000d1e7890 */ /* 0x000fe4000fffe01c */
[----:B------:R-:W-:Y:S02]  /*1d40*/  ULEA.HI UR45, UR28, UR45, URZ, 0x1b ;  /* 0x0000002d1c2d7291 */ /* 0x000fe4000f8fd8ff */
[----:B------:R-:W-:Y:S02]  /*1d50*/  UIADD3 UR46, UPT, UPT, UR41, -UR40, URZ ;  /* 0x80000028292e7290 */ /* 0x000fe4000fffe0ff */
[----:B------:R-:W-:-:S02]  /*1d60*/  UIADD3 UR29, UPT, UPT, UR4, 0x1, URZ ;  /* 0x00000001041d7890 */ /* 0x000fc4000fffe0ff */
[----:B------:R-:W-:Y:S01]  /*1d70*/  UIADD3 UR43, UPT, UPT, -UR4, URZ, URZ ;  /* 0x000000ff042b7290 */ /* 0x000fe2000fffe1ff */
[----:B--234-:R-:W-:-:S11]  /*1d80*/  UMOV UR6, URZ ;  /* 0x000000ff00067c82 */ /* 0x01cfd60008000000 */
.L_x_43:
[----:B------:R-:W-:-:S09]  /*1d90*/  UISETP.NE.AND UP0, UPT, UR48, URZ, UPT ;  /* 0x000000ff3000728c */ /* 0x000fd2000bf05270 */
[----:B-1----:R-:W-:Y:S05]  /*1da0*/  BRA.U UP0, `(.L_x_24) ;  /* 0x0000000100287547 */ /* 0x002fea000b800000 */
[----:B------:R-:W-:Y:S02]  /*1db0*/  LEA R0, R9, UR13, 0x3 ;  /* 0x0000000d09007c11 */ /* 0x000fe4000f8e18ff */
[----:B------:R-:W-:-:S04]  /*1dc0*/  SHF.L.U32 R3, R8, 0x1f, RZ ;  /* 0x0000001f08037819 */ /* 0x000fc800000006ff */
[----:B------:R-:W2:Y:S02]  /*1dd0*/  SYNCS.PHASECHK.TRANS64.TRYWAIT P0, [R0+URZ+0x2a0], R3 ;  /* 0x0002a003000075a7 */ /* 0x000ea400080011ff */
[----:B--2---:R-:W-:Y:S05]  /*1de0*/  @!P0 BRA `(.L_x_25) ;  /* 0x0000008000b48947 */ /* 0x004fea0003800000 */
.L_x_153:
[----:B------:R3:W-:Y:S01]  /*1df0*/  SYNCS.ARRIVE.TRANS64.A1T0 RZ, [R0+URZ+0x290], RZ ;  /* 0x000290ff00ff79a7 */ /* 0x0007e200081000ff */
[----:B------:R-:W-:-:S05]  /*1e00*/  VIADD R9, R9, 0x1 ;  /* 0x0000000109097836 */ /* 0x000fca0000000000 */
[----:B------:R-:W-:-:S04]  /*1e10*/  ISETP.NE.AND P0, PT, R9, 0x2, PT ;  /* 0x000000020900780c */ /* 0x000fc80003f05270 */
[----:B--2---:R-:W-:Y:S02]  /*1e20*/  SEL R3, RZ, 0x1, P0 ;  /* 0x00000001ff037807 */ /* 0x004fe40000000000 */
[----:B------:R-:W-:Y:S02]  /*1e30*/  SEL R9, R9, RZ, P0 ;  /* 0x000000ff09097207 */ /* 0x000fe40000000000 */
[----:B------:R-:W-:-:S07]  /*1e40*/  LOP3.LUT R8, R8, R3, RZ, 0x3c, !PT ;  /* 0x0000000308087212 */ /* 0x000fce00078e3cff */
.L_x_24:
[----:B------:R-:W-:Y:S01]  /*1e50*/  ULEA UR4, UR6, UR13, 0x3 ;  /* 0x0000000d06047291 */ /* 0x000fe2000f8e18ff */
[----:B---3--:R-:W-:Y:S01]  /*1e60*/  SHF.L.U32 R0, R12, 0x1f, RZ ;  /* 0x0000001f0c007819 */ /* 0x008fe200000006ff */
[----:B------:R-:W-:Y:S02]  /*1e70*/  UISETP.GE.U32.AND UP0, UPT, UR47, 0x3f, UPT ;  /* 0x0000003f2f00788c */ /* 0x000fe4000bf06070 */
[----:B------:R-:W-:Y:S01]  /*1e80*/  ULEA UR11, UR20, UR44, 0x7 ;  /* 0x0000002c140b7291 */ /* 0x000fe2000f8e38ff */
[----:B------:R-:W-:-:S04]  /*1e90*/  UMOV UR7, URZ ;  /* 0x000000ff00077c82 */ /* 0x000fc80008000000 */
[----:B------:R2:W3:Y:S01]  /*1ea0*/  SYNCS.PHASECHK.TRANS64.TRYWAIT P0, [UR4+0x100], R0 ;  /* 0x00010000ff0075a7 */ /* 0x0004e20008001104 */
[----:B------:R-:W-:-:S04]  /*1eb0*/  ULEA.HI UR4, UR16, UR16, URZ, 0x1 ;  /* 0x0000001010047291 */ /* 0x000fc8000f8f08ff */
[----:B------:R-:W-:-:S04]  /*1ec0*/  USHF.L.U32 UR4, UR4, 0x7, URZ ;  /* 0x0000000704047899 */ /* 0x000fc800080006ff */
[----:B------:R-:W-:-:S04]  /*1ed0*/  ULOP3.LUT UR35, UR4, 0xffffff00, URZ, 0xc0, !UPT ;  /* 0xffffff0004237892 */ /* 0x000fc8000f8ec0ff */
[----:B------:R-:W-:Y:S01]  /*1ee0*/  UIADD3 UR35, UPT, UPT, UR45, UR35, URZ ;  /* 0x000000232d237290 */ /* 0x000fe2000fffe0ff */
[----:B------:R-:W-:Y:S11]  /*1ef0*/  BRA.U !UP0, `(.L_x_26) ;  /* 0x0000000108c47547 */ /* 0x000ff6000b800000 */
[----:B------:R-:W-:Y:S01]  /*1f00*/  UMOV UR16, UR43 ;  /* 0x0000002b00107c82 */ /* 0x000fe20008000000 */
[----:B------:R-:W-:Y:S01]  /*1f10*/  UMOV UR4, UR6 ;  /* 0x0000000600047c82 */ /* 0x000fe20008000000 */
[----:B------:R-:W-:-:S05]  /*1f20*/  UMOV UR34, URZ ;  /* 0x000000ff00227c82 */ /* 0x000fca0008000000 */
.L_x_32:
[----:B------:R-:W-:Y:S01]  /*1f30*/  ULEA UR33, UR4, UR13, 0x3 ;  /* 0x0000000d04217291 */ /* 0x000fe2000f8e18ff */
[----:B------:R-:W-:Y:S01]  /*1f40*/  @P3 MOV R2, 0x3000 ;  /* 0x0000300000023802 */ /* 0x000fe20000000f00 */
[----:B-1-34-:R-:W-:Y:S10]  /*1f50*/  @P0 BRA `(.L_x_27) ;  /* 0x00000000000c0947 */ /* 0x01aff40003800000 */
[----:B------:R-:W-:-:S04]  /*1f60*/  SHF.L.U32 R3, R12, 0x1f, RZ ;  /* 0x0000001f0c037819 */ /* 0x000fc800000006ff */
[----:B------:R-:W3:Y:S02]  /*1f70*/  SYNCS.PHASECHK.TRANS64.TRYWAIT P0, [UR33+0x100], R3 ;  /* 0x00010003ff0075a7 */ /* 0x000ee40008001121 */
[----:B---3--:R-:W-:Y:S05]  /*1f80*/  @!P0 BRA `(.L_x_28) ;  /* 0x0000008000608947 */ /* 0x008fea0003800000 */
.L_x_27:
[----:B------:R3:W-:Y:S01]  /*1f90*/  @P3 SYNCS.ARRIVE.TRANS64 RZ, [UR33], R2 ;  /* 0x00000002ffff39a7 */ /* 0x0007e20008000021 */
[----:B------:R-:W-:Y:S02]  /*1fa0*/  ULOP3.LUT UR5, UR21, 0x2, URZ, 0xfc, !UPT ;  /* 0x0000000215057892 */ /* 0x000fe4000f8efcff */
[----:B------:R-:W-:Y:S02]  /*1fb0*/  UIADD3 UR16, UPT, UPT, UR16, 0x1, URZ ;  /* 0x0000000110107890 */ /* 0x000fe4000fffe0ff */
[----:B------:R-:W-:Y:S02]  /*1fc0*/  UISETP.NE.AND UP0, UPT, UR5, 0x2, UPT ;  /* 0x000000020500788c */ /* 0x000fe4000bf05270 */
[----:B------:R-:W-:-:S07]  /*1fd0*/  UISETP.NE.AND UP2, UPT, UR16, 0x1, UPT ;  /* 0x000000011000788c */ /* 0x000fce000bf45270 */
[----:B------:R-:W-:Y:S05]  /*1fe0*/  BRA.U UP0, `(.L_x_29) ;  /* 0x0000000100047547 */ /* 0x000fea000b800000 */
[----:B-1----:R-:W-:Y:S05]  /*1ff0*/  BPT.TRAP 0x1 ;  /* 0x000000040000795c */ /* 0x002fea0000300000 */
.L_x_29:
[----:B------:R-:W-:Y:S04]  /*2000*/  BSSY.RECONVERGENT B0, `(.L_x_30) ;  /* 0x0000003000007945 */ /* 0x000fe80003800200 */
[----:B------:R-:W-:Y:S05]  /*2010*/  @!P2 BRA `(.L_x_31) ;  /* 0x000000000004a947 */ /* 0x000fea0003800000 */
[----:B-1----:R-:W-:Y:S05]  /*2020*/  BPT.TRAP 0x1 ;  /* 0x000000040000795c */ /* 0x002fea0000300000 */
.L_x_31:
[----:B-1----:R-:W-:Y:S05]  /*2030*/  BSYNC.RECONVERGENT B0 ;  /* 0x0000000000007941 */ /* 0x002fea0003800200 */
.L_x_30:
[----:B------:R-:W-:Y:S02]  /*2040*/  UIADD3 UR5, UPT, UPT, UR4, 0x1, URZ ;  /* 0x0000000104057890 */ /* 0x000fe4000fffe0ff */
[----:B------:R-:W-:Y:S02]  /*2050*/  ULEA UR32, UR4, UR28, 0xc ;  /* 0x0000001c04207291 */ /* 0x000fe4000f8e60ff */
[----:B------:R-:W-:Y:S02]  /*2060*/  UISETP.NE.AND UP0, UPT, UR5, 0x20, UPT ;  /* 0x000000200500788c */ /* 0x000fe4000bf05270 */
[----:B------:R-:W-:Y:S02]  /*2070*/  UIADD3 UR14, UP1, UPT, UR26, 0x80, URZ ;  /* 0x000000801a0e7890 */ /* 0x000fe4000ff3e0ff */
[----:B------:R-:W-:Y:S02]  /*2080*/  USEL UR7, URZ, 0x1, UP0 ;  /* 0x00000001ff077887 */ /* 0x000fe40008000000 */
[----:B------:R-:W-:-:S02]  /*2090*/  USEL UR6, UR5, URZ, UP0 ;  /* 0x000000ff05067287 */ /* 0x000fc40008000000 */
[----:B------:R-:W-:Y:S02]  /*20a0*/  ULEA UR8, UR4, UR13, 0xb ;  /* 0x0000000d04087291 */ /* 0x000fe4000f8e58ff */
[----:B------:R-:W-:Y:S01]  /*20b0*/  ULEA UR5, UR6, UR13, 0x3 ;  /* 0x0000000d06057291 */ /* 0x000fe2000f8e18ff */
[----:B------:R-:W-:Y:S01]  /*20c0*/  LOP3.LUT R12, R12, UR7, RZ, 0x3c, !PT ;  /* 0x000000070c0c7c12 */ /* 0x000fe2000f8e3cff */
[----:B------:R-:W-:Y:S02]  /*20d0*/  UIADD3 UR4, UP0, UPT, UR26, 0x180, URZ ;  /* 0x000001801a047890 */ /* 0x000fe4000ff1e0ff */
[----:B------:R-:W-:Y:S01]  /*20e0*/  ULOP3.LUT UR33, UR33, 0xfefffff8, URZ, 0xc0, !UPT ;  /* 0xfefffff821217892 */ /* 0x000fe2000f8ec0ff */
[----:B--2---:R-:W-:Y:S01]  /*20f0*/  SHF.L.U32 R0, R12, 0x1f, RZ ;  /* 0x0000001f0c007819 */ /* 0x004fe200000006ff */
[----:B------:R-:W-:Y:S02]  /*2100*/  UIADD3.X UR15, UPT, UPT, URZ, UR27, URZ, UP1, !UPT ;  /* 0x0000001bff0f7290 */ /* 0x000fe40008ffe4ff */
[----:B------:R-:W-:Y:S01]  /*2110*/  UIADD3 UR32, UPT, UPT, UR13, 0x8600, UR32 ;  /* 0x000086000d207890 */ /* 0x000fe2000fffe020 */
[----:B------:R4:W1:Y:S01]  /*2120*/  SYNCS.PHASECHK.TRANS64.TRYWAIT P0, [UR5+0x100], R0 ;  /* 0x00010000ff0075a7 */ /* 0x0008620008001105 */
[----:B------:R-:W-:-:S02]  /*2130*/  UPRMT UR7, URZ, 0x5410, UR24 ;  /* 0x00005410ff077896 */ /* 0x000fc40008000018 */
[----:B------:R-:W-:Y:S02]  /*2140*/  UIADD3 UR8, UPT, UPT, UR8, 0x28600, URZ ;  /* 0x0002860008087890 */ /* 0x000fe4000fffe0ff */
[----:B------:R-:W-:Y:S01]  /*2150*/  UIADD3.X UR5, UPT, UPT, URZ, UR27, URZ, UP0, !UPT ;  /* 0x0000001bff057290 */ /* 0x000fe200087fe4ff */
[----:B------:R-:W-:Y:S01]  /*2160*/  UMOV UR18, 0x0 ;  /* 0x0000000000127882 */ /* 0x000fe20000000000 */
[----:B------:R-:W-:Y:S01]  /*2170*/  UMOV UR19, 0x10000000 ;  /* 0x1000000000137882 */ /* 0x000fe20000000000 */
[----:B------:R-:W-:Y:S01]  /*2180*/  UMOV UR10, UR34 ;  /* 0x00000022000a7c82 */ /* 0x000fe20008000000 */
[----:B------:R-:W-:Y:S01]  /*2190*/  UMOV UR12, UR36 ;  /* 0x00000024000c7c82 */ /* 0x000fe20008000000 */
[----:B------:R-:W-:Y:S01]  /*21a0*/  UMOV UR9, UR33 ;  /* 0x0000002100097c82 */ /* 0x000fe20008000000 */
[----:B------:R2:W-:Y:S03]  /*21b0*/  UTMALDG.3D.MULTICAST.2CTA [UR32], [UR14], UR7, desc[UR18] ;  /* 0x000012200e0073b4 */ /* 0x0005e60008211807 */
[----:B------:R3:W-:Y:S01]  /*21c0*/  UTMALDG.3D.2CTA [UR8], [UR4], desc[UR18] ;  /* 0x00001208040075b4 */ /* 0x0007e20008211000 */
[----:B--2---:R-:W-:Y:S01]  /*21d0*/  UIADD3 UR34, UPT, UPT, UR34, 0x20, URZ ;  /* 0x0000002022227890 */ /* 0x004fe2000fffe0ff */
[----:B------:R-:W-:Y:S01]  /*21e0*/  UMOV UR7, UR29 ;  /* 0x0000001d00077c82 */ /* 0x000fe20008000000 */
[----:B---3--:R-:W-:Y:S01]  /*21f0*/  UMOV UR4, UR6 ;  /* 0x0000000600047c82 */ /* 0x008fe20008000000 */
[----:B------:R-:W-:Y:S09]  /*2200*/  BRA.U UP2, `(.L_x_32) ;  /* 0xfffffffd02487547 */ /* 0x000ff2000b83ffff */
.L_x_26:
[----:B------:R-:W-:Y:S01]  /*2210*/  ULEA UR4, UR6, UR13, 0x3 ;  /* 0x0000000d06047291 */ /* 0x000fe2000f8e18ff */
[----:B--2-4-:R-:W-:Y:S01]  /*2220*/  SHF.L.U32 R0, R12, 0x1f, RZ ;  /* 0x0000001f0c007819 */ /* 0x014fe200000006ff */
[----:B------:R-:W-:Y:S01]  /*2230*/  @!P1 SYNCS.ARRIVE.TRANS64.A1T0 RZ, [UR13+0x228], RZ ;  /* 0x000228ffffff99a7 */ /* 0x000fe2000810000d */
[----:B------:R-:W-:-:S06]  /*2240*/  UISETP.GT.AND UP0, UPT, UR41, UR40, UPT ;  /* 0x000000282900728c */ /* 0x000fcc000bf04270 */
[----:B-1-3--:R1:W2:Y:S03]  /*2250*/  SYNCS.PHASECHK.TRANS64.TRYWAIT P0, [UR4+0x100], R0 ;  /* 0x00010000ff0075a7 */ /* 0x00a2a60008001104 */
[----:B------:R-:W-:Y:S05]  /*2260*/  BRA.U !UP0, `(.L_x_33) ;  /* 0x0000000108c07547 */ /* 0x000fea000b800000 */
[----:B------:R-:W-:Y:S01]  /*2270*/  UIADD3 UR25, UPT, UPT, UR46, UR7, URZ ;  /* 0x000000072e197290 */ /* 0x000fe2000fffe0ff */
[----:B------:R-:W-:-:S11]  /*2280*/  UMOV UR4, UR6 ;  /* 0x0000000600047c82 */ /* 0x000fd60008000000 */
.L_x_39:
[----:B------:R-:W-:Y:S01]  /*2290*/  ULEA UR17, UR4, UR13, 0x3 ;  /* 0x0000000d04117291 */ /* 0x000fe2000f8e18ff */
[----:B--2---:R-:W-:Y:S01]  /*22a0*/  @P3 MOV R2, 0x3000 ;  /* 0x0000300000023802 */ /* 0x004fe20000000f00 */
[----:B--2-4-:R-:W-:Y:S10]  /*22b0*/  @P0 BRA `(.L_x_34) ;  /* 0x00000000000c0947 */ /* 0x014ff40003800000 */
[----:B------:R-:W-:-:S04]  /*22c0*/  SHF.L.U32 R3, R12, 0x1f, RZ ;  /* 0x0000001f0c037819 */ /* 0x000fc800000006ff */
[----:B------:R-:W2:Y:S02]  /*22d0*/  SYNCS.PHASECHK.TRANS64.TRYWAIT P0, [UR17+0x100], R3 ;  /* 0x00010003ff0075a7 */ /* 0x000ea40008001111 */
[----:B--2---:R-:W-:Y:S05]  /*22e0*/  @!P0 BRA `(.L_x_35) ;  /* 0x0000007c00a08947 */ /* 0x004fea0003800000 */
.L_x_34:
[----:B------:R2:W-:Y:S01]  /*22f0*/  @P3 SYNCS.ARRIVE.TRANS64 RZ, [UR17], R2 ;  /* 0x00000002ffff39a7 */ /* 0x0005e20008000011 */
[----:B------:R-:W-:-:S04]  /*2300*/  ULOP3.LUT UR5, UR21, 0x2, URZ, 0xfc, !UPT ;  /* 0x0000000215057892 */ /* 0x000fc8000f8efcff */
[----:B------:R-:W-:-:S09]  /*2310*/  UISETP.NE.AND UP0, UPT, UR5, 0x2, UPT ;  /* 0x000000020500788c */ /* 0x000fd2000bf05270 */
[----:B------:R-:W-:Y:S05]  /*2320*/  BRA.U UP0, `(.L_x_36) ;  /* 0x0000000100047547 */ /* 0x000fea000b800000 */
[----:B------:R-:W-:Y:S05]  /*2330*/  BPT.TRAP 0x1 ;  /* 0x000000040000795c */ /* 0x000fea0000300000 */
.L_x_36:
[----:B------:R-:W-:Y:S04]  /*2340*/  BSSY.RECONVERGENT B0, `(.L_x_37) ;  /* 0x0000003000007945 */ /* 0x000fe80003800200 */
[----:B------:R-:W-:Y:S05]  /*2350*/  @!P2 BRA `(.L_x_38) ;  /* 0x000000000004a947 */ /* 0x000fea0003800000 */
[----:B------:R-:W-:Y:S05]  /*2360*/  BPT.TRAP 0x1 ;  /* 0x000000040000795c */ /* 0x000fea0000300000 */
.L_x_38:
[----:B------:R-:W-:Y:S05]  /*2370*/  BSYNC.RECONVERGENT B0 ;  /* 0x0000000000007941 */ /* 0x000fea0003800200 */
.L_x_37:
[----:B------:R-:W-:Y:S02]  /*2380*/  UIADD3 UR5, UPT, UPT, UR4, 0x1, URZ ;  /* 0x0000000104057890 */ /* 0x000fe4000fffe0ff */
[----:B------:R-:W-:Y:S02]  /*2390*/  UIADD3 UR14, UP1, UPT, UR26, 0x80, URZ ;  /* 0x000000801a0e7890 */ /* 0x000fe4000ff3e0ff */
[----:B------:R-:W-:Y:S02]  /*23a0*/  UISETP.NE.AND UP0, UPT, UR5, 0x20, UPT ;  /* 0x000000200500788c */ /* 0x000fe4000bf05270 */
[----:B------:R-:W-:Y:S02]  /*23b0*/  ULEA UR16, UR4, UR30, 0xc ;  /* 0x0000001e04107291 */ /* 0x000fe4000f8e60ff */
[----:B------:R-:W-:Y:S02]  /*23c0*/  USEL UR8, URZ, 0x1, UP0 ;  /* 0x00000001ff087887 */ /* 0x000fe40008000000 */
[----:B------:R-:W-:-:S02]  /*23d0*/  USEL UR6, UR5, URZ, UP0 ;  /* 0x000000ff05067287 */ /* 0x000fc40008000000 */
[----:B------:R-:W-:Y:S02]  /*23e0*/  UIADD3 UR22, UP0, UPT, UR26, 0x180, URZ ;  /* 0x000001801a167890 */ /* 0x000fe4000ff1e0ff */
[----:B------:R-:W-:Y:S01]  /*23f0*/  LOP3.LUT R12, R12, UR8, RZ, 0x3c, !PT ;  /* 0x000000080c0c7c12 */ /* 0x000fe2000f8e3cff */
[----:B------:R-:W-:Y:S02]  /*2400*/  ULEA UR8, UR4, UR13, 0xb ;  /* 0x0000000d04087291 */ /* 0x000fe4000f8e58ff */
[----:B------:R-:W-:Y:S01]  /*2410*/  ULEA UR5, UR6, UR13, 0x3 ;  /* 0x0000000d06057291 */ /* 0x000fe2000f8e18ff */
[----:B-1----:R-:W-:Y:S01]  /*2420*/  SHF.L.U32 R0, R12, 0x1f, RZ ;  /* 0x0000001f0c007819 */ /* 0x002fe200000006ff */
[----:B------:R-:W-:Y:S02]  /*2430*/  USHF.L.U32 UR18, UR7, 0x5, URZ ;  /* 0x0000000507127899 */ /* 0x000fe400080006ff */
[----:B------:R-:W-:Y:S02]  /*2440*/  ULOP3.LUT UR17, UR17, 0xfefffff8, URZ, 0xc0, !UPT ;  /* 0xfefffff811117892 */ /* 0x000fe4000f8ec0ff */
[----:B------:R-:W-:-:S02]  /*2450*/  UIADD3.X UR15, UPT, UPT, URZ, UR27, URZ, UP1, !UPT ;  /* 0x0000001bff0f7290 */ /* 0x000fc40008ffe4ff */
[----:B------:R-:W-:Y:S01]  /*2460*/  UPRMT UR4, URZ, 0x5410, UR24 ;  /* 0x00005410ff047896 */ /* 0x000fe20008000018 */
[----:B------:R3:W4:Y:S01]  /*2470*/  SYNCS.PHASECHK.TRANS64.TRYWAIT P0, [UR5+0x100], R0 ;  /* 0x00010000ff0075a7 */ /* 0x0007220008001105 */
[----:B------:R-:W-:Y:S02]  /*2480*/  UIADD3 UR8, UPT, UPT, UR8, 0x28600, URZ ;  /* 0x0002860008087890 */ /* 0x000fe4000fffe0ff */
[----:B------:R-:W-:Y:S01]  /*2490*/  UIADD3.X UR23, UPT, UPT, URZ, UR27, URZ, UP0, !UPT ;  /* 0x0000001bff177290 */ /* 0x000fe200087fe4ff */
[----:B------:R-:W-:Y:S01]  /*24a0*/  UMOV UR32, 0x0 ;  /* 0x0000000000207882 */ /* 0x000fe20000000000 */
[----:B------:R-:W-:Y:S01]  /*24b0*/  UMOV UR33, 0x10000000 ;  /* 0x1000000000217882 */ /* 0x000fe20000000000 */
[----:B------:R-:W-:Y:S01]  /*24c0*/  UMOV UR19, UR35 ;  /* 0x0000002300137c82 */ /* 0x000fe20008000000 */
[----:B------:R-:W-:Y:S01]  /*24d0*/  UMOV UR20, UR36 ;  /* 0x0000002400147c82 */ /* 0x000fe20008000000 */
[----:B------:R-:W-:Y:S01]  /*24e0*/  UMOV UR12, UR36 ;  /* 0x00000024000c7c82 */ /* 0x000fe20008000000 */
[----:B------:R-:W-:Y:S01]  /*24f0*/  UMOV UR9, UR17 ;  /* 0x0000001100097c82 */ /* 0x000fe20008000000 */
[----:B------:R-:W-:Y:S01]  /*2500*/  UMOV UR10, UR18 ;  /* 0x00000012000a7c82 */ /* 0x000fe20008000000 */
[----:B------:R1:W-:Y:S01]  /*2510*/  UTMALDG.3D.MULTICAST.2CTA [UR16], [UR14], UR4, desc[UR32] ;  /* 0x000020100e0073b4 */ /* 0x0003e20008211804 */
[----:B------:R-:W-:-:S04]  /*2520*/  UIADD3 UR7, UPT, UPT, UR7, 0x1, URZ ;  /* 0x0000000107077890 */ /* 0x000fc8000fffe0ff */
[----:B------:R-:W-:Y:S01]  /*2530*/  UISETP.NE.AND UP0, UPT, UR7, UR25, UPT ;  /* 0x000000190700728c */ /* 0x000fe2000bf05270 */
[----:B------:R3:W-:Y:S01]  /*2540*/  UTMALDG.3D.2CTA [UR8], [UR22], desc[UR32] ;  /* 0x00002008160075b4 */ /* 0x0007e20008211000 */
[----:B-1----:R-:W-:-:S07]  /*2550*/  UMOV UR4, UR6 ;  /* 0x0000000600047c82 */ /* 0x002fce0008000000 */
[----:B---3--:R-:W-:Y:S05]  /*2560*/  BRA.U UP0, `(.L_x_39) ;  /* 0xfffffffd00487547 */ /* 0x008fea000b83ffff */
.L_x_33:
[C---:B------:R-:W-:Y:S01]  /*2570*/  LEA R3, R11.reuse, UR13, 0x3 ;  /* 0x0000000d0b037c11 */ /* 0x040fe2000f8e18ff */
[----:B------:R-:W-:Y:S01]  /*2580*/  NOP ;  /* 0x0000000000007918 */ /* 0x000fe20000000000 */
[----:B-1----:R-:W-:Y:S02]  /*2590*/  SHF.L.U32 R0, R10, 0x1f, RZ ;  /* 0x0000001f0a007819 */ /* 0x002fe400000006ff */
[----:B------:R-:W-:Y:S02]  /*25a0*/  LEA R5, R11, UR13, 0x4 ;  /* 0x0000000d0b057c11 */ /* 0x000fe4000f8e20ff */
[----:B--2-4-:R-:W1:Y:S02]  /*25b0*/  SYNCS.PHASECHK.TRANS64.TRYWAIT P0, [R3+URZ+0x230], R0 ;  /* 0x00023000030075a7 */ /* 0x014e6400080011ff */
[----:B-1----:R-:W-:Y:S05]  /*25c0*/  @!P0 BRA `(.L_x_40) ;  /* 0x0000007c00008947 */ /* 0x002fea0003800000 */
.L_x_156:
[----:B------:R-:W2:Y:S01]  /*25d0*/  LDS.128 R4, [R5+0x2c0] ;  /* 0x0002c00005047984 */ /* 0x000ea20000000c00 */
[----:B------:R-:W-:Y:S01]  /*25e0*/  UISETP.GE.AND UP0, UPT, UR42, 0x1, UPT ;  /* 0x000000012a00788c */ /* 0x000fe2000bf06270 */
[----:B------:R-:W-:Y:S01]  /*25f0*/  @!PT LDS RZ, [RZ] ;  /* 0x00000000fffff984 */ /* 0x000fe20000000800 */
[----:B------:R-:W-:Y:S01]  /*2600*/  @!PT LDS RZ, [RZ] ;  /* 0x00000000fffff984 */ /* 0x000fe20000000800 */
[----:B------:R-:W-:Y:S01]  /*2610*/  @!PT LDS RZ, [RZ] ;  /* 0x00000000fffff984 */ /* 0x000fe20000000800 */
[----:B------:R-:W-:Y:S01]  /*2620*/  @!PT LDS RZ, [RZ] ;  /* 0x00000000fffff984 */ /* 0x000fe20000000800 */
[----:B------:R3:W-:Y:S06]  /*2630*/  MEMBAR.ALL.CTA ;  /* 0x0000000000007992 */ /* 0x0007ec0000008000 */
[----:B---3--:R-:W3:Y:S01]  /*2640*/  FENCE.VIEW.ASYNC.S ;  /* 0x00000000000073c6 */ /* 0x008ee20000000000 */
[----:B--2---:R-:W-:-:S13]  /*2650*/  LOP3.LUT P0, RZ, R6, 0x1, RZ, 0xc0, !PT ;  /* 0x0000000106ff7812 */ /* 0x004fda000780c0ff */
[----:B---3--:R-:W-:Y:S01]  /*2660*/  VOTEU.ANY UP1, P0 ;  /* 0x0000000000ff7886 */ /* 0x008fe20000020100 */
[----:B------:R-:W-:-:S13]  /*2670*/  PLOP3.LUT P0, PT, PT, PT, UP1, 0x80, 0x8 ;  /* 0x000000000008781c */ /* 0x000fda0003f0f018 */
[----:B-1----:R-:W-:Y:S02]  /*2680*/  @P0 LOP3.LUT R0, R5, 0xffff, RZ, 0xc0, !PT ;  /* 0x0000ffff05000812 */ /* 0x002fe400078ec0ff */
[----:B------:R-:W-:Y:S02]  /*2690*/  @P0 MOV R2, R4 ;  /* 0x0000000400020202 */ /* 0x000fe40000000f00 */
[----:B------:R-:W-:Y:S01]  /*26a0*/  @P0 R2UR UR5, R0 ;  /* 0x00000000000502ca */ /* 0x000fe200000e0000 */
[----:B------:R-:W-:Y:S01]  /*26b0*/  VIADD R0, R3, 0x240 ;  /* 0x0000024003007836 */ /* 0x000fe20000000000 */
[----:B------:R-:W-:Y:S02]  /*26c0*/  @P0 SHF.R.U32.HI R4, RZ, 0x10, R5 ;  /* 0x00000010ff040819 */ /* 0x000fe40000011605 */
[----:B------:R-:W-:Y:S02]  /*26d0*/  @P0 R2UR UR7, R2 ;  /* 0x00000000020702ca */ /* 0x000fe400000e0000 */
[----:B------:R-:W-:-:S02]  /*26e0*/  PRMT R0, RZ, 0x654, R0 ;  /* 0x00000654ff007816 */ /* 0x000fc40000000000 */
[----:B------:R-:W-:Y:S02]  /*26f0*/  @P0 R2UR UR4, R4 ;  /* 0x00000000040402ca */ /* 0x000fe400000e0000 */
[----:B------:R1:W-:Y:S03]  /*2700*/  SYNCS.ARRIVE.TRANS64.RED.A1T0 RZ, [R0+URZ], RZ ;  /* 0x000000ff00ff79a7 */ /* 0x0003e600081004ff */
[----:B------:R-:W-:-:S04]  /*2710*/  @UP1 UMOV UR31, UR5 ;  /* 0x00000005001f1c82 */ /* 0x000fc80008000000 */
[----:B------:R-:W-:-:S04]  /*2720*/  @UP1 UMOV UR37, UR7 ;  /* 0x0000000700251c82 */ /* 0x000fc80008000000 */
[----:B------:R-:W-:Y:S01]  /*2730*/  @UP1 UMOV UR36, UR4 ;  /* 0x0000000400241c82 */ /* 0x000fe20008000000 */
[----:B------:R-:W-:Y:S05]  /*2740*/  BRA.U !UP0, `(.L_x_41) ;  /* 0x0000000108d47547 */ /* 0x000fea000b800000 */
[----:B------:R-:W2:Y:S01]  /*2750*/  LDCU.128 UR16, c[0x0][0xb10] ;  /* 0x00016200ff1077ac */ /* 0x000ea20008000c00 */
[----:B------:R-:W3:Y:S01]  /*2760*/  LDCU UR12, c[0x0][0xb20] ;  /* 0x00016400ff0c77ac */ /* 0x000ee20008000800 */
[----:B------:R-:W4:Y:S01]  /*2770*/  LDCU UR20, c[0x0][0xb0c] ;  /* 0x00016180ff1477ac */ /* 0x000f220008000800 */
[----:B------:R-:W1:Y:S01]  /*2780*/  LDCU.64 UR8, c[0x0][0xb28] ;  /* 0x00016500ff0877ac */ /* 0x000e620008000a00 */
[----:B------:R-:W-:Y:S02]  /*2790*/  UISETP.NE.AND UP3, UPT, UR42, 0x1, UPT ;  /* 0x000000012a00788c */ /* 0x000fe4000bf65270 */
[----:B--2---:R-:W-:Y:S02]  /*27a0*/  UIMAD.WIDE.U32 UR10, UR38, UR19, URZ ;  /* 0x00000013260a72a5 */ /* 0x004fe4000f8e00ff */
[----:B------:R-:W-:Y:S02]  /*27b0*/  UIMAD.WIDE.U32 UR4, UR39, UR16, URZ ;  /* 0x00000010270472a5 */ /* 0x000fe4000f8e00ff */
[----:B------:R-:W-:-:S02]  /*27c0*/  UISETP.NE.AND UP0, UPT, UR18, 0x1, UPT ;  /* 0x000000011200788c */ /* 0x000fc4000bf05270 */
[----:B------:R-:W-:Y:S01]  /*27d0*/  UIMAD.WIDE.U32 UR22, UR31, UR19, URZ ;  /* 0x000000131f1672a5 */ /* 0x000fe2000f8e00ff */
[----:B------:R-:W-:Y:S02]  /*27e0*/  UMOV UR10, UR11 ;  /* 0x0000000b000a7c82 */ /* 0x000fe40008000000 */
[----:B------:R-:W-:Y:S01]  /*27f0*/  UMOV UR4, UR5 ;  /* 0x0000000500047c82 */ /* 0x000fe20008000000 */
[----:B---3--:R-:W-:Y:S02]  /*2800*/  USHF.R.U32.HI UR10, URZ, UR12, UR10 ;  /* 0x0000000cff0a7299 */ /* 0x008fe4000801160a */
[----:B----4-:R-:W-:Y:S02]  /*2810*/  UISETP.NE.AND UP2, UPT, UR20, 0x1, UPT ;  /* 0x000000011400788c */ /* 0x010fe4000bf45270 */
[----:B------:R-:W-:Y:S02]  /*2820*/  USHF.R.U32.HI UR4, URZ, UR17, UR4 ;  /* 0x00000011ff047299 */ /* 0x000fe40008011604 */
[----:B------:R-:W-:-:S02]  /*2830*/  USEL UR5, UR38, UR10, !UP0 ;  /* 0x0000000a26057287 */ /* 0x000fc4000c000000 */
[----:B------:R-:W-:Y:S02]  /*2840*/  USEL UR7, UR39, UR4, !UP2 ;  /* 0x0000000427077287 */ /* 0x000fe4000d000000 */
[----:B-1----:R-:W-:Y:S01]  /*2850*/  UIMAD.WIDE.U32 UR10, UR5, UR8, URZ ;  /* 0x00000008050a72a5 */ /* 0x002fe2000f8e00ff */
[----:B------:R-:W-:Y:S01]  /*2860*/  UMOV UR4, UR23 ;  /* 0x0000001700047c82 */ /* 0x000fe20008000000 */
[----:B------:R-:W-:Y:S02]  /*2870*/  UIMAD.WIDE.U32 UR14, UR37, UR16, URZ ;  /* 0x00000010250e72a5 */ /* 0x000fe4000f8e00ff */
[----:B------:R-:W-:-:S03]  /*2880*/  UIMAD.WIDE.U32 UR22, UR7, UR8, URZ ;  /* 0x00000008071672a5 */ /* 0x000fc6000f8e00ff */
[----:B------:R-:W-:Y:S01]  /*2890*/  UMOV UR10, UR11 ;  /* 0x0000000b000a7c82 */ /* 0x000fe20008000000 */
[----:B------:R-:W-:Y:S02]  /*28a0*/  USHF.R.U32.HI UR4, URZ, UR12, UR4 ;  /* 0x0000000cff047299 */ /* 0x000fe40008011604 */
[----:B------:R-:W-:Y:S01]  /*28b0*/  @UP3 USHF.R.U32.HI UR5, URZ, UR9, UR10 ;  /* 0x00000009ff053299 */ /* 0x000fe2000801160a */
[----:B------:R-:W-:Y:S01]  /*28c0*/  UMOV UR14, UR15 ;  /* 0x0000000f000e7c82 */ /* 0x000fe20008000000 */
[----:B------:R-:W-:Y:S01]  /*28d0*/  UMOV UR22, UR23 ;  /* 0x0000001700167c82 */ /* 0x000fe20008000000 */
[----:B------:R-:W-:Y:S02]  /*28e0*/  USHF.R.U32.HI UR17, URZ, UR17, UR14 ;  /* 0x00000011ff117299 */ /* 0x000fe4000801160e */
[----:B------:R-:W-:Y:S02]  /*28f0*/  USEL UR4, UR31, UR4, !UP0 ;  /* 0x000000041f047287 */ /* 0x000fe4000c000000 */
[----:B------:R-:W-:-:S02]  /*2900*/  @UP3 USHF.R.U32.HI UR7, URZ, UR9, UR22 ;  /* 0x00000009ff073299 */ /* 0x000fc40008011616 */
[----:B------:R-:W-:Y:S02]  /*2910*/  UIMAD UR10, UR42, UR5, URZ ;  /* 0x000000052a0a72a4 */ /* 0x000fe4000f8e02ff */
[----:B------:R-:W-:Y:S02]  /*2920*/  USEL UR5, UR37, UR17, !UP2 ;  /* 0x0000001125057287 */ /* 0x000fe4000d000000 */
[----:B------:R-:W-:Y:S02]  /*2930*/  UIMAD UR12, UR42, UR7, URZ ;  /* 0x000000072a0c72a4 */ /* 0x000fe4000f8e02ff */
[----:B------:R-:W-:Y:S02]  /*2940*/  UISETP.GE.AND UP0, UPT, UR4, UR10, UPT ;  /* 0x0000000a0400728c */ /* 0x000fe4000bf06270 */
[----:B------:R-:W-:Y:S02]  /*2950*/  UIMAD.WIDE.U32 UR10, UR4, UR8, URZ ;  /* 0x00000008040a72a5 */ /* 0x000fe4000f8e00ff */
[----:B------:R-:W-:-:S02]  /*2960*/  UISETP.GE.OR UP0, UPT, UR5, UR12, UP0 ;  /* 0x0000000c0500728c */ /* 0x000fc40008706670 */
        /* <DEDUP_REMOVED lines=19> */
.L_x_41:
[----:B------:R-:W2:Y:S02]  /*2aa0*/  LDCU UR4, c[0x0][0xb30] ;  /* 0x00016600ff0477ac */ /* 0x000ea40008000800 */
[----:B--2---:R-:W-:-:S09]  /*2ab0*/  UISETP.NE.AND UP0, UPT, UR4, 0x1, UPT ;  /* 0x000000010400788c */ /* 0x004fd2000bf05270 */
        /* <DEDUP_REMOVED lines=14> */
[----:B------:R-:W-:Y:S02]  /*2ba0*/  UIADD3 UR7, UPT, UPT, UR5, -UR4, URZ ;  /* 0x8000000405077290 */ /* 0x000fe4000fffe0ff */
[----:B------:R-:W-:Y:S02]  /*2bb0*/  UIADD3 UR4, UPT, UPT, -UR5, UR4, URZ ;  /* 0x0000000405047290 */ /* 0x000fe4000fffe1ff */
[----:B------:R-:W-:Y:S02]  /*2bc0*/  UIMAD UR31, UR7, UR18, UR31 ;  /* 0x00000012071f72a4 */ /* 0x000fe4000f8e021f */
[----:B------:R-:W-:-:S12]  /*2bd0*/  UIMAD UR37, UR4, UR10, UR37 ;  /* 0x0000000a042572a4 */ /* 0x000fd8000f8e0225 */
.L_x_42:
[----:B------:R-:W-:Y:S01]  /*2be0*/  VIADD R11, R11, 0x1 ;  /* 0x000000010b0b7836 */ /* 0x000fe20000000000 */
[----:B------:R-:W-:Y:S01]  /*2bf0*/  PLOP3.LUT P1, PT, PT, PT, PT, 0x80, 0x8 ;  /* 0x000000000008781c */ /* 0x000fe20003f2f070 */
[----:B------:R-:W-:Y:S02]  /*2c00*/  UIADD3 UR16, UPT, UPT, UR37, UR60, URZ ;  /* 0x0000003c25107290 */ /* 0x000fe4000fffe0ff */
[----:B------:R-:W-:Y:S01]  /*2c10*/  UIADD3 UR20, UPT, UPT, UR31, UR59, URZ ;  /* 0x0000003b1f147290 */ /* 0x000fe2000fffe0ff */
[----:B------:R-:W-:-:S04]  /*2c20*/  ISETP.NE.AND P0, PT, R11, 0x2, PT ;  /* 0x000000020b00780c */ /* 0x000fc80003f05270 */
[----:B------:R-:W-:Y:S02]  /*2c30*/  SEL R3, RZ, 0x1, P0 ;  /* 0x00000001ff037807 */ /* 0x000fe40000000000 */
[----:B------:R-:W-:Y:S02]  /*2c40*/  SEL R11, R11, RZ, P0 ;  /* 0x000000ff0b0b7207 */ /* 0x000fe40000000000 */
[----:B------:R-:W-:Y:S01]  /*2c50*/  LOP3.LUT R10, R10, R3, RZ, 0x3c, !PT ;  /* 0x000000030a0a7212 */ /* 0x000fe200078e3cff */
[----:B------:R-:W-:Y:S06]  /*2c60*/  BRA.U UP1, `(.L_x_43) ;  /* 0xfffffff101487547 */ /* 0x000fec000b83ffff */
[----:B------:R-:W-:Y:S01]  /*2c70*/  UIADD3 UR13, UPT, UPT, UR13, 0x100, URZ ;  /* 0x000001000d0d7890 */ /* 0x000fe2000fffe0ff */
[----:B------:R-:W-:-:S03]  /*2c80*/  SHF.L.U32 R3, R12, 0x1f, RZ ;  /* 0x0000001f0c037819 */ /* 0x000fc600000006ff */
[----:B------:R-:W-:-:S09]  /*2c90*/  ULEA UR4, UR6, UR13, 0x3 ;  /* 0x0000000d06047291 */ /* 0x000fd2000f8e18ff */
[----:B------:R-:W2:Y:S02]  /*2ca0*/  SYNCS.PHASECHK.TRANS64.TRYWAIT P0, [UR4], R3 ;  /* 0x00000003ff0075a7 */ /* 0x000ea40008001104 */
[----:B--2---:R-:W-:Y:S05]  /*2cb0*/  @!P0 BRA `(.L_x_44) ;  /* 0x0000007400588947 */ /* 0x004fea0003800000 */
.L_x_158:
[----:B------:R-:W-:-:S04]  /*2cc0*/  UIADD3 UR4, UPT, UPT, UR6, 0x1, URZ ;  /* 0x0000000106047890 */ /* 0x000fc8000fffe0ff */
[----:B------:R-:W-:-:S04]  /*2cd0*/  UISETP.NE.AND UP0, UPT, UR4, 0x20, UPT ;  /* 0x000000200400788c */ /* 0x000fc8000bf05270 */
[----:B------:R-:W-:Y:S02]  /*2ce0*/  USEL UR6, URZ, 0x1, UP0 ;  /* 0x00000001ff067887 */ /* 0x000fe40008000000 */
[----:B------:R-:W-:-:S04]  /*2cf0*/  USEL UR4, UR4, URZ, UP0 ;  /* 0x000000ff04047287 */ /* 0x000fc80008000000 */
[----:B------:R-:W-:Y:S01]  /*2d00*/  ULEA UR5, UR4, UR13, 0x3 ;  /* 0x0000000d04057291 */ /* 0x000fe2000f8e18ff */
[----:B------:R-:W-:-:S04]  /*2d10*/  LOP3.LUT R2, R12, UR6, RZ, 0x3c, !PT ;  /* 0x000000060c027c12 */ /* 0x000fc8000f8e3cff */
[----:B-1----:R-:W-:-:S04]  /*2d20*/  SHF.L.U32 R3, R2, 0x1f, RZ ;  /* 0x0000001f02037819 */ /* 0x002fc800000006ff */
[----:B------:R-:W1:Y:S02]  /*2d30*/  SYNCS.PHASECHK.TRANS64.TRYWAIT P0, [UR5], R3 ;  /* 0x00000003ff0075a7 */ /* 0x000e640008001105 */
[----:B-1----:R-:W-:Y:S05]  /*2d40*/  @!P0 BRA `(.L_x_45) ;  /* 0x00000074004c8947 */ /* 0x002fea0003800000 */
.L_x_160:
        /* <DEDUP_REMOVED lines=9> */
.L_x_162:
        /* <DEDUP_REMOVED lines=9> */
.L_x_164:
        /* <DEDUP_REMOVED lines=9> */
.L_x_166:
        /* <DEDUP_REMOVED lines=9> */
.L_x_168:
        /* <DEDUP_REMOVED lines=9> */
.L_x_170:
        /* <DEDUP_REMOVED lines=9> */
.L_x_172:
        /* <DEDUP_REMOVED lines=9> */
.L_x_174:
        /* <DEDUP_REMOVED lines=9> */
.L_x_176:
        /* <DEDUP_REMOVED lines=9> */
.L_x_178:
        /* <DEDUP_REMOVED lines=9> */
.L_x_180:
        /* <DEDUP_REMOVED lines=9> */
.L_x_182:
        /* <DEDUP_REMOVED lines=9> */
.L_x_184:
        /* <DEDUP_REMOVED lines=9> */
.L_x_186:
        /* <DEDUP_REMOVED lines=9> */
.L_x_188:
        /* <DEDUP_REMOVED lines=9> */
.L_x_190:
        /* <DEDUP_REMOVED lines=9> */
.L_x_192:
        /* <DEDUP_REMOVED lines=9> */
.L_x_194:
        /* <DEDUP_REMOVED lines=9> */
.L_x_196:
        /* <DEDUP_REMOVED lines=9> */
.L_x_198:
        /* <DEDUP_REMOVED lines=9> */
.L_x_200:
        /* <DEDUP_REMOVED lines=9> */
.L_x_202:
        /* <DEDUP_REMOVED lines=9> */
.L_x_204:
        /* <DEDUP_REMOVED lines=9> */
.L_x_206:
        /* <DEDUP_REMOVED lines=9> */
.L_x_208:
        /* <DEDUP_REMOVED lines=9> */
.L_x_210:
        /* <DEDUP_REMOVED lines=9> */
.L_x_212:
        /* <DEDUP_REMOVED lines=9> */
.L_x_214:
        /* <DEDUP_REMOVED lines=9> */
.L_x_216:
        /* <DEDUP_REMOVED lines=9> */
.L_x_218:
[----:B------:R-:W-:-:S04]  /*3da0*/  UIADD3 UR4, UPT, UPT, UR4, 0x1, URZ ;  /* 0x0000000104047890 */ /* 0x000fc8000fffe0ff */
[----:B------:R-:W-:-:S04]  /*3db0*/  UISETP.NE.AND UP0, UPT, UR4, 0x20, UPT ;  /* 0x000000200400788c */ /* 0x000fc8000bf05270 */
[----:B------:R-:W-:Y:S02]  /*3dc0*/  USEL UR5, URZ, 0x1, UP0 ;  /* 0x00000001ff057887 */ /* 0x000fe40008000000 */
[----:B------:R-:W-:-:S04]  /*3dd0*/  USEL UR4, UR4, URZ, UP0 ;  /* 0x000000ff04047287 */ /* 0x000fc80008000000 */
[----:B------:R-:W-:Y:S01]  /*3de0*/  ULEA UR4, UR4, UR13, 0x3 ;  /* 0x0000000d04047291 */ /* 0x000fe2000f8e18ff */
[----:B-1----:R-:W-:-:S04]  /*3df0*/  LOP3.LUT R3, R2, UR5, RZ, 0x3c, !PT ;  /* 0x0000000502037c12 */ /* 0x002fc8000f8e3cff */
[----:B------:R-:W-:Y:S01]  /*3e00*/  SHF.L.U32 R3, R3, 0x1f, RZ ;  /* 0x0000001f03037819 */ /* 0x000fe200000006ff */
[----:B------:R-:W-:-:S07]  /*3e10*/  IMAD.U32 R0, RZ, RZ, UR4 ;  /* 0x00000004ff007e24 */ /* 0x000fce000f8e00ff */
.L_x_75:
[----:B-1----:R1:W2:Y:S02]  /*3e20*/  SYNCS.PHASECHK.TRANS64.TRYWAIT P0, [R0+URZ], R3 ;  /* 0x00000003000075a7 */ /* 0x0022a400080011ff */
[----:B--2---:R-:W-:Y:S05]  /*3e30*/  @!P0 NANOSLEEP.SYNCS 0x989680 ;  /* 0x009896800000895d */ /* 0x004fea0003900000 */
[----:B------:R-:W2:Y:S02]  /*3e40*/  @!P0 SYNCS.PHASECHK.TRANS64 P0, [R0+URZ], R3 ;  /* 0x00000003000085a7 */ /* 0x000ea400080010ff */
[----:B--2---:R-:W-:Y:S05]  /*3e50*/  @P0 EXIT ;  /* 0x000000000000094d */ /* 0x004fea0003800000 */
[----:B------:R-:W-:Y:S05]  /*3e60*/  BRA `(.L_x_75) ;  /* 0xfffffffc00ec7947 */ /* 0x000fea000383ffff */
.L_x_23:
[----:B------:R-:W-:-:S04]  /*3e70*/  UISETP.NE.AND UP0, UPT, UR48, URZ, UPT ;  /* 0x000000ff3000728c */ /* 0x000fc8000bf05270 */
[----:B------:R-:W-:-:S09]  /*3e80*/  UISETP.NE.OR UP0, UPT, UR21, 0x1, UP0 ;  /* 0x000000011500788c */ /* 0x000fd20008705670 */
[----:B------:R-:W-:Y:S05]  /*3e90*/  BRA.U UP0, `(.L_x_76) ;  /* 0x0000000500487547 */ /* 0x000fea000b800000 */
[----:B------:R-:W-:Y:S01]  /*3ea0*/  ISETP.GE.U32.AND P2, PT, R0, 0x8, PT ;  /* 0x000000080000780c */ /* 0x000fe20003f46070 */
[----:B------:R-:W-:Y:S01]  /*3eb0*/  IMAD.MOV.U32 R12, RZ, RZ, 0x1 ;  /* 0x00000001ff0c7424 */ /* 0x000fe200078e00ff */
[----:B------:R-:W-:Y:S02]  /*3ec0*/  CS2R R10, SRZ ;  /* 0x00000000000a7805 */ /* 0x000fe4000001ff00 */
[----:B------:R-:W-:Y:S01]  /*3ed0*/  CS2R R8, SRZ ;  /* 0x0000000000087805 */ /* 0x000fe2000001ff00 */
[----:B------:R-:W-:Y:S01]  /*3ee0*/  UMOV UR4, 0x400 ;  /* 0x0000040000047882 */ /* 0x000fe20000000000 */
[----:B------:R-:W-:Y:S01]  /*3ef0*/  UMOV UR5, URZ ;  /* 0x000000ff00057c82 */ /* 0x000fe20008000000 */
[----:B------:R-:W-:-:S12]  /*3f00*/  ULEA UR6, UR48, UR4, 0x18 ;  /* 0x0000000430067291 */ /* 0x000fd8000f8ec0ff */
.L_x_80:
[----:B------:R-:W-:Y:S02]  /*3f10*/  LEA R2, R8, UR6, 0x3 ;  /* 0x0000000608027c11 */ /* 0x000fe4000f8e18ff */
[----:B------:R-:W-:-:S03]  /*3f20*/  SHF.L.U32 R5, R9, 0x1f, RZ ;  /* 0x0000001f09057819 */ /* 0x000fc600000006ff */
[----:B------:R-:W-:Y:S01]  /*3f30*/  VIADD R4, R2, 0x2a0 ;  /* 0x000002a002047836 */ /* 0x000fe20000000000 */
[----:B------:R-:W2:Y:S02]  /*3f40*/  SYNCS.PHASECHK.TRANS64.TRYWAIT P0, [R2+URZ+0x290], R5 ;  /* 0x00029005020075a7 */ /* 0x000ea400080011ff */
[----:B--2---:R-:W-:Y:S05]  /*3f50*/  @!P0 BRA `(.L_x_77) ;  /* 0x0000006c00988947 */ /* 0x004fea0003800000 */
.L_x_219:
[----:B------:R-:W-:Y:S01]  /*3f60*/  ULEA UR4, UR5, UR6, 0x3 ;  /* 0x0000000605047291 */ /* 0x000fe2000f8e18ff */
[----:B------:R-:W-:Y:S02]  /*3f70*/  PRMT R4, RZ, 0x654, R4 ;  /* 0x00000654ff047816 */ /* 0x000fe40000000004 */
[----:B--2---:R-:W-:Y:S01]  /*3f80*/  SHF.L.U32 R5, R12, 0x1f, RZ ;  /* 0x0000001f0c057819 */ /* 0x004fe200000006ff */
[----:B------:R-:W-:Y:S01]  /*3f90*/  UIADD3 UR7, UPT, UPT, UR4, 0x230, URZ ;  /* 0x0000023004077890 */ /* 0x000fe2000fffe0ff */
[----:B------:R2:W-:Y:S05]  /*3fa0*/  SYNCS.ARRIVE.TRANS64.RED.A1T0 RZ, [R4+URZ], RZ ;  /* 0x000000ff04ff79a7 */ /* 0x0005ea00081004ff */
[----:B------:R-:W-:Y:S01]  /*3fb0*/  IMAD.U32 R7, RZ, RZ, UR7 ;  /* 0x00000007ff077e24 */ /* 0x000fe2000f8e00ff */
[----:B------:R-:W3:Y:S04]  /*3fc0*/  SYNCS.PHASECHK.TRANS64.TRYWAIT P0, [UR4+0x240], R5 ;  /* 0x00024005ff0075a7 */ /* 0x000ee80008001104 */
[----:B------:R-:W-:Y:S01]  /*3fd0*/  PRMT R6, R0, 0x654, R7 ;  /* 0x0000065400067816 */ /* 0x000fe20000000007 */
[----:B--2---:R-:W-:Y:S01]  /*3fe0*/  @!P2 IMAD.MOV.U32 R4, RZ, RZ, 0x10 ;  /* 0x00000010ff04a424 */ /* 0x004fe200078e00ff */
[----:B---3--:R-:W-:Y:S06]  /*3ff0*/  @!P0 BRA `(.L_x_78) ;  /* 0x0000006c00848947 */ /* 0x008fec0003800000 */
.L_x_221:
[----:B------:R-:W-:Y:S01]  /*4000*/  ULEA UR8, UR5, UR6, 0x4 ;  /* 0x0000000605087291 */ /* 0x000fe2000f8e20ff */
[----:B------:R-:W-:Y:S01]  /*4010*/  SEL R3, R6, R3, !P2 ;  /* 0x0000000306037207 */ /* 0x000fe20005000000 */
[----:B------:R-:W-:Y:S01]  /*4020*/  UIADD3 UR9, UPT, UPT, UR4, 0x230, URZ ;  /* 0x0000023004097890 */ /* 0x000fe2000fffe0ff */
[----:B--2---:R-:W-:Y:S01]  /*4030*/  LEA R2, R11, UR6, 0x3 ;  /* 0x000000060b027c11 */ /* 0x004fe2000f8e18ff */
[----:B------:R-:W-:Y:S01]  /*4040*/  UIADD3 UR8, UPT, UPT, UR8, 0x2c0, URZ ;  /* 0x000002c008087890 */ /* 0x000fe2000fffe0ff */
[----:B------:R-:W-:Y:S01]  /*4050*/  SHF.L.U32 R5, R10, 0x1f, RZ ;  /* 0x0000001f0a057819 */ /* 0x000fe200000006ff */
[----:B------:R2:W-:Y:S01]  /*4060*/  @!P2 SYNCS.ARRIVE.TRANS64.RED RZ, [R3+URZ], R4 ;  /* 0x0000000403ffa9a7 */ /* 0x0005e200080004ff */
[----:B------:R-:W-:Y:S01]  /*4070*/  UIADD3 UR4, UPT, UPT, UR5, 0x1, URZ ;  /* 0x0000000105047890 */ /* 0x000fe2000fffe0ff */
[----:B------:R-:W-:-:S03]  /*4080*/  VIADD R8, R8, 0x1 ;  /* 0x0000000108087836 */ /* 0x000fc60000000000 */
[----:B------:R-:W-:Y:S02]  /*4090*/  UISETP.NE.AND UP0, UPT, UR4, 0x2, UPT ;  /* 0x000000020400788c */ /* 0x000fe4000bf05270 */
[----:B------:R-:W-:Y:S06]  /*40a0*/  UGETNEXTWORKID.BROADCAST [UR8], [UR9] ;  /* 0x00000000080073ca */ /* 0x000fec0008000100 */
[----:B------:R-:W-:Y:S01]  /*40b0*/  USEL UR7, URZ, 0x1, UP0 ;  /* 0x00000001ff077887 */ /* 0x000fe20008000000 */
[----:B------:R-:W-:Y:S01]  /*40c0*/  ISETP.NE.AND P0, PT, R8, 0x2, PT ;  /* 0x000000020800780c */ /* 0x000fe20003f05270 */
[----:B------:R-:W-:Y:S01]  /*40d0*/  USEL UR5, UR4, URZ, UP0 ;  /* 0x000000ff04057287 */ /* 0x000fe20008000000 */
[----:B------:R-:W3:Y:S03]  /*40e0*/  SYNCS.PHASECHK.TRANS64.TRYWAIT P1, [R2+URZ+0x230], R5 ;  /* 0x00023005020075a7 */ /* 0x000ee600080211ff */
[----:B------:R-:W-:Y:S01]  /*40f0*/  LOP3.LUT R12, R12, UR7, RZ, 0x3c, !PT ;  /* 0x000000070c0c7c12 */ /* 0x000fe2000f8e3cff */
[----:B--23--:R-:W-:Y:S07]  /*4100*/  @!P1 BRA `(.L_x_79) ;  /* 0x0000006c00589947 */ /* 0x00cfee0003800000 */
.L_x_222:
[C---:B------:R-:W-:Y:S01]  /*4110*/  LEA R4, R11.reuse, UR6, 0x4 ;  /* 0x000000060b047c11 */ /* 0x040fe2000f8e20ff */
[----:B--2---:R-:W-:Y:S01]  /*4120*/  VIADD R2, R2, 0x240 ;  /* 0x0000024002027836 */ /* 0x004fe20000000000 */
[----:B------:R-:W-:Y:S01]  /*4130*/  SEL R8, R8, RZ, P0 ;  /* 0x000000ff08087207 */ /* 0x000fe20000000000 */
[----:B------:R-:W-:-:S03]  /*4140*/  VIADD R11, R11, 0x1 ;  /* 0x000000010b0b7836 */ /* 0x000fc60000000000 */
[----:B------:R-:W2:Y:S01]  /*4150*/  LDS.128 R4, [R4+0x2c0] ;  /* 0x0002c00004047984 */ /* 0x000ea20000000c00 */
[----:B------:R-:W-:Y:S02]  /*4160*/  PRMT R2, RZ, 0x654, R2 ;  /* 0x00000654ff027816 */ /* 0x000fe40000000002 */
[C---:B------:R-:W-:Y:S01]  /*4170*/  ISETP.NE.AND P1, PT, R11.reuse, 0x2, PT ;  /* 0x000000020b00780c */ /* 0x040fe20003f25270 */
[----:B------:R-:W-:Y:S01]  /*4180*/  @!PT LDS RZ, [RZ] ;  /* 0x00000000fffff984 */ /* 0x000fe20000000800 */
[----:B------:R-:W-:Y:S01]  /*4190*/  @!PT LDS RZ, [RZ] ;  /* 0x00000000fffff984 */ /* 0x000fe20000000800 */
[----:B------:R-:W-:Y:S01]  /*41a0*/  @!PT LDS RZ, [RZ] ;  /* 0x00000000fffff984 */ /* 0x000fe20000000800 */
[----:B------:R-:W-:Y:S01]  /*41b0*/  @!PT LDS RZ, [RZ] ;  /* 0x00000000fffff984 */ /* 0x000fe20000000800 */
[----:B------:R3:W-:Y:S06]  /*41c0*/  MEMBAR.ALL.CTA ;  /* 0x0000000000007992 */ /* 0x0007ec0000008000 */
[----:B---3--:R-:W3:Y:S01]  /*41d0*/  FENCE.VIEW.ASYNC.S ;  /* 0x00000000000073c6 */ /* 0x008ee20000000000 */
[----:B------:R-:W-:Y:S01]  /*41e0*/  SEL R11, R11, RZ, P1 ;  /* 0x000000ff0b0b7207 */ /* 0x000fe20000800000 */
[----:B---3--:R3:W-:Y:S01]  /*41f0*/  SYNCS.ARRIVE.TRANS64.RED.A1T0 RZ, [R2+URZ], RZ ;  /* 0x000000ff02ff79a7 */ /* 0x0087e200081004ff */
[----:B--2---:R-:W-:-:S02]  /*4200*/  LOP3.LUT P3, RZ, R6, 0x1, RZ, 0xc0, !PT ;  /* 0x0000000106ff7812 */ /* 0x004fc4000786c0ff */
[----:B------:R-:W-:-:S04]  /*4210*/  SEL R5, RZ, 0x1, P1 ;  /* 0x00000001ff057807 */ /* 0x000fc80000800000 */
[----:B------:R-:W-:Y:S02]  /*4220*/  LOP3.LUT R10, R10, R5, RZ, 0x3c, !PT ;  /* 0x000000050a0a7212 */ /* 0x000fe400078e3cff */
[----:B---3--:R-:W-:-:S04]  /*4230*/  SEL R2, RZ, 0x1, P0 ;  /* 0x00000001ff027807 */ /* 0x008fc80000000000 */
[----:B------:R-:W-:Y:S01]  /*4240*/  LOP3.LUT R9, R9, R2, RZ, 0x3c, !PT ;  /* 0x0000000209097212 */ /* 0x000fe200078e3cff */
[----:B------:R-:W-:Y:S06]  /*4250*/  @P3 BRA `(.L_x_80) ;  /* 0xfffffffc002c3947 */ /* 0x000fec000383ffff */
[----:B------:R-:W-:Y:S01]  /*4260*/  ULEA UR4, UR5, UR6, 0x3 ;  /* 0x0000000605047291 */ /* 0x000fe2000f8e18ff */
[----:B------:R-:W-:-:S08]  /*4270*/  SHF.L.U32 R3, R12, 0x1f, RZ ;  /* 0x0000001f0c037819 */ /* 0x000fd000000006ff */
[----:B------:R-:W2:Y:S02]  /*4280*/  SYNCS.PHASECHK.TRANS64 P0, [UR4+0x240], R3 ;  /* 0x00024003ff0075a7 */ /* 0x000ea40008001004 */
[----:B--2---:R-:W-:Y:S05]  /*4290*/  @P0 BRA `(.L_x_81) ;  /* 0x0000000000080947 */ /* 0x004fea0003800000 */
[----:B------:R-:W2:Y:S02]  /*42a0*/  SYNCS.PHASECHK.TRANS64.TRYWAIT P0, [UR4+0x240], R3 ;  /* 0x00024003ff0075a7 */ /* 0x000ea40008001104 */
[----:B--2---:R-:W-:Y:S05]  /*42b0*/  @!P0 BRA `(.L_x_82) ;  /* 0x0000006c00008947 */ /* 0x004fea0003800000 */
.L_x_81:
[----:B------:R-:W-:-:S04]  /*42c0*/  UIADD3 UR7, UPT, UPT, UR5, 0x1, URZ ;  /* 0x0000000105077890 */ /* 0x000fc8000fffe0ff */
[----:B------:R-:W-:-:S04]  /*42d0*/  UISETP.NE.AND UP0, UPT, UR7, 0x2, UPT ;  /* 0x000000020700788c */ /* 0x000fc8000bf05270 */
[----:B------:R-:W-:Y:S02]  /*42e0*/  USEL UR8, URZ, 0x1, UP0 ;  /* 0x00000001ff087887 */ /* 0x000fe40008000000 */
[----:B------:R-:W-:-:S04]  /*42f0*/  USEL UR7, UR7, URZ, UP0 ;  /* 0x000000ff07077287 */ /* 0x000fc80008000000 */
[----:B------:R-:W-:Y:S01]  /*4300*/  ULEA UR7, UR7, UR6, 0x3 ;  /* 0x0000000607077291 */ /* 0x000fe2000f8e18ff */
[----:B--2---:R-:W-:-:S04]  /*4310*/  LOP3.LUT R3, R12, UR8, RZ, 0x3c, !PT ;  /* 0x000000080c037c12 */ /* 0x004fc8000f8e3cff */
[----:B------:R-:W-:-:S04]  /*4320*/  SHF.L.U32 R0, R3, 0x1f, RZ ;  /* 0x0000001f03007819 */ /* 0x000fc800000006ff */
[----:B------:R-:W2:Y:S02]  /*4330*/  SYNCS.PHASECHK.TRANS64 P0, [UR7+0x240], R0 ;  /* 0x00024000ff0075a7 */ /* 0x000ea40008001007 */
[----:B-12---:R-:W-:Y:S05]  /*4340*/  @P0 EXIT ;  /* 0x000000000000094d */ /* 0x006fea0003800000 */
[----:B------:R-:W-:Y:S02]  /*4350*/  SHF.L.U32 R3, R3, 0x1f, RZ ;  /* 0x0000001f03037819 */ /* 0x000fe400000006ff */
[----:B------:R-:W-:-:S07]  /*4360*/  MOV R0, UR7 ;  /* 0x0000000700007c02 */ /* 0x000fce0008000f00 */
.L_x_83:
[----:B-1----:R1:W2:Y:S02]  /*4370*/  SYNCS.PHASECHK.TRANS64.TRYWAIT P0, [R0+URZ+0x240], R3 ;  /* 0x00024003000075a7 */ /* 0x0022a400080011ff */
[----:B--2---:R-:W-:Y:S05]  /*4380*/  @!P0 NANOSLEEP.SYNCS 0x989680 ;  /* 0x009896800000895d */ /* 0x004fea0003900000 */
[----:B------:R-:W2:Y:S02]  /*4390*/  @!P0 SYNCS.PHASECHK.TRANS64 P0, [R0+URZ+0x240], R3 ;  /* 0x00024003000085a7 */ /* 0x000ea400080010ff */
[----:B--2---:R-:W-:Y:S05]  /*43a0*/  @P0 EXIT ;  /* 0x000000000000094d */ /* 0x004fea0003800000 */
[----:B------:R-:W-:Y:S05]  /*43b0*/  BRA `(.L_x_83) ;  /* 0xfffffffc00ec7947 */ /* 0x000fea000383ffff */
.L_x_76:
[----:B------:R-:W-:Y:S05]  /*43c0*/  BRA.U UP5, `(.L_x_84) ;  /* 0x0000001105847547 */ /* 0x000fea000b800000 */
[----:B------:R-:W-:Y:S01]  /*43d0*/  UMOV UR4, 0x40 ;  /* 0x0000004000047882 */ /* 0x000fe20000000000 */
[----:B------:R-:W-:Y:S01]  /*43e0*/  NOP ;  /* 0x0000000000007918 */ /* 0x000fe20000000000 */
[----:B------:R-:W-:Y:S01]  /*43f0*/  ULEA UR5, UR48, UR4, 0x18 ;  /* 0x0000000430057291 */ /* 0x000fe2000f8ec0ff */
[----:B------:R-:W-:Y:S02]  /*4400*/  UMOV UR6, 0x400 ;  /* 0x0000040000067882 */ /* 0x000fe40000000000 */
[----:B------:R-:W-:-:S06]  /*4410*/  ULEA UR6, UR48, UR6, 0x18 ;  /* 0x0000000630067291 */ /* 0x000fcc000f8ec0ff */
[----:B------:R-:W2:Y:S02]  /*4420*/  LDS.U8 R0, [UR5+0x1c] ;  /* 0x00001c05ff007984 */ /* 0x000ea40008000000 */
[----:B--2---:R-:W-:-:S13]  /*4430*/  ISETP.NE.AND P0, PT, R0, RZ, PT ;  /* 0x000000ff0000720c */ /* 0x004fda0003f05270 */
[----:B------:R-:W-:Y:S05]  /*4440*/  @P0 BRA `(.L_x_85) ;  /* 0x0000000400080947 */ /* 0x000fea0003800000 */
[----:B------:R-:W-:Y:S02]  /*4450*/  UISETP.NE.U32.AND UP1, UPT, UR27, 0x1, UPT ;  /* 0x000000011b00788c */ /* 0x000fe4000bf25070 */
[----:B------:R-:W-:-:S07]  /*4460*/  UIADD3 UR7, UPT, UPT, UR5, 0x8, URZ ;  /* 0x0000000805077890 */ /* 0x000fce000fffe0ff */
[----:B------:R-:W-:Y:S05]  /*4470*/  BRA.U !UP1, `(.L_x_86) ;  /* 0x00000001099c7547 */ /* 0x000fea000b800000 */
[----:B------:R-:W-:Y:S01]  /*4480*/  ELECT P0, URZ, PT ;  /* 0x0000000000ff782f */ /* 0x000fe20003800000 */
[----:B------:R-:W-:-:S12]  /*4490*/  BSSY B0, `(.L_x_86) ;  /* 0x0000025000007945 */ /* 0x000fd80003800000 */
[----:B------:R-:W-:Y:S05]  /*44a0*/  @!P0 BRA `(.L_x_87) ;  /* 0x00000000008c8947 */ /* 0x000fea0003800000 */
[----:B------:R-:W-:-:S05]  /*44b0*/  UMOV UR4, 0x10 ;  /* 0x0000001000047882 */ /* 0x000fca0000000000 */
[----:B------:R-:W-:Y:S04]  /*44c0*/  DEPBAR.LE SB2, 0x36 ;  /* 0x0000ad800000791a */ /* 0x000fe80000000000 */
[----:B------:R-:W2:Y:S02]  /*44d0*/  UTCATOMSWS.2CTA.FIND_AND_SET.ALIGN UP0, UR4, UR4 ;  /* 0x00000004000475e3 */ /* 0x000ea40008200800 */
[----:B--2---:R-:W-:Y:S01]  /*44e0*/  MOV R11, UR4 ;  /* 0x00000004000b7c02 */ /* 0x004fe20008000f00 */
[----:B------:R-:W-:Y:S06]  /*44f0*/  BRA.U UP0, `(.L_x_88) ;  /* 0x0000000100187547 */ /* 0x000fec000b800000 */
.L_x_89:
[----:B------:R-:W-:Y:S05]  /*4500*/  NANOSLEEP 0x64 ;  /* 0x000000640000795d */ /* 0x000fea0003800000 */
[----:B------:R-:W-:-:S05]  /*4510*/  UMOV UR4, 0x10 ;  /* 0x0000001000047882 */ /* 0x000fca0000000000 */
[----:B------:R-:W-:Y:S04]  /*4520*/  DEPBAR.LE SB2, 0x36 ;  /* 0x0000ad800000791a */ /* 0x000fe80000000000 */
[----:B------:R-:W2:Y:S02]  /*4530*/  UTCATOMSWS.2CTA.FIND_AND_SET.ALIGN UP0, UR4, UR4 ;  /* 0x00000004000475e3 */ /* 0x000ea40008200800 */
[----:B--2---:R-:W-:Y:S01]  /*4540*/  MOV R11, UR4 ;  /* 0x00000004000b7c02 */ /* 0x004fe20008000f00 */
[----:B------:R-:W-:Y:S05]  /*4550*/  BRA.U !UP0, `(.L_x_89) ;  /* 0xfffffffd08e87547 */ /* 0x000fea000b83ffff */
.L_x_88:
[----:B------:R-:W2:Y:S01]  /*4560*/  LDS R7, [UR5+0x10] ;  /* 0x00001005ff077984 */ /* 0x000ea20008000800 */
[----:B------:R-:W-:Y:S01]  /*4570*/  IMAD.U32 R5, RZ, RZ, UR6 ;  /* 0x00000006ff057e24 */ /* 0x000fe2000f8e00ff */
[----:B------:R-:W-:-:S03]  /*4580*/  MOV R4, UR30 ;  /* 0x0000001e00047c02 */ /* 0x000fc60008000f00 */
[----:B------:R-:W-:Y:S01]  /*4590*/  VIADD R5, R5, 0x2e0 ;  /* 0x000002e005057836 */ /* 0x000fe20000000000 */
[----:B--2---:R-:W-:-:S04]  /*45a0*/  SHF.L.U32 R7, R7, 0x1f, RZ ;  /* 0x0000001f07077819 */ /* 0x004fc800000006ff */
[----:B------:R-:W2:Y:S02]  /*45b0*/  SYNCS.PHASECHK.TRANS64.TRYWAIT P0, [UR5+0x8], R7 ;  /* 0x00000807ff0075a7 */ /* 0x000ea40008001105 */
[----:B--2---:R-:W-:Y:S05]  /*45c0*/  @P0 BRA `(.L_x_90) ;  /* 0x0000000000080947 */ /* 0x004fea0003800000 */
[----:B------:R-:W2:Y:S02]  /*45d0*/  SYNCS.PHASECHK.TRANS64.TRYWAIT P0, [UR5+0x8], R7 ;  /* 0x00000807ff0075a7 */ /* 0x000ea40008001105 */
[----:B--2---:R-:W-:Y:S05]  /*45e0*/  @!P0 BRA `(.L_x_91) ;  /* 0x00000068004c8947 */ /* 0x004fea0003800000 */
.L_x_90:
[----:B--2---:R-:W-:Y:S01]  /*45f0*/  HFMA2 R0, -RZ, RZ, 0, 5.9604644775390625e-08 ;  /* 0x00000001ff007431 */ /* 0x004fe200000001ff */
[----:B------:R-:W-:Y:S01]  /*4600*/  UPRMT UR4, UR30, 0x654, UR7 ;  /* 0x000006541e047896 */ /* 0x000fe20008000007 */
[----:B------:R-:W-:Y:S01]  /*4610*/  IMAD.MOV.U32 R8, RZ, RZ, 0xffff ;  /* 0x0000ffffff087424 */ /* 0x000fe200078e00ff */
[----:B------:R-:W-:Y:S01]  /*4620*/  PRMT R4, R4, 0x654, R5 ;  /* 0x0000065404047816 */ /* 0x000fe20000000005 */
[----:B------:R-:W-:Y:S02]  /*4630*/  IMAD.MOV.U32 R6, RZ, RZ, 0x4 ;  /* 0x00000004ff067424 */ /* 0x000fe400078e00ff */
[----:B------:R-:W-:Y:S01]  /*4640*/  IMAD.SHL.U32 R9, R11, 0x20, RZ ;  /* 0x000000200b097824 */ /* 0x000fe200078e00ff */
[----:B------:R-:W-:Y:S02]  /*4650*/  MOV R5, UR4 ;  /* 0x0000000400057c02 */ /* 0x000fe40008000f00 */
[-C--:B------:R-:W-:Y:S01]  /*4660*/  SHF.L.U32 R8, R8, R11.reuse, RZ ;  /* 0x0000000b08087219 */ /* 0x080fe200000006ff */
[----:B------:R2:W-:Y:S01]  /*4670*/  SYNCS.ARRIVE.TRANS64.RED RZ, [UR4], R6 ;  /* 0x00000006ffff79a7 */ /* 0x0005e20008000404 */
[----:B------:R-:W-:Y:S01]  /*4680*/  SHF.L.U32 R7, R0, R11, RZ ;  /* 0x0000000b00077219 */ /* 0x000fe200000006ff */
[----:B------:R2:W-:Y:S04]  /*4690*/  STS [UR6+0x2e0], R9 ;  /* 0x0002e009ff007988 */ /* 0x0005e80008000806 */
[----:B------:R2:W-:Y:S04]  /*46a0*/  STAS [R4.64], R11 ;  /* 0x0000000b04007dbd */ /* 0x0005e8000c0008ff */
[----:B------:R2:W-:Y:S04]  /*46b0*/  ATOMS.OR RZ, [UR5+0x14], R8 ;  /* 0x00001408ffff798c */ /* 0x0005e8000b000005 */
[----:B------:R2:W-:Y:S04]  /*46c0*/  ATOMS.OR RZ, [UR5+0x18], R7 ;  /* 0x00001807ffff798c */ /* 0x0005e8000b000005 */
[----:B------:R2:W-:Y:S02]  /*46d0*/  ATOMS.XOR RZ, [UR5+0x10], R0 ;  /* 0x00001000ffff798c */ /* 0x0005e4000b800005 */
.L_x_87:
[----:B-1----:R-:W-:Y:S05]  /*46e0*/  BSYNC B0 ;  /* 0x0000000000007941 */ /* 0x002fea0003800000 */
.L_x_86:
[----:B------:R-:W-:Y:S05]  /*46f0*/  BRA.U UP1, `(.L_x_92) ;  /* 0x00000001016c7547 */ /* 0x000fea000b800000 */
[----:B------:R-:W-:-:S03]  /*4700*/  UMOV UR4, 0xffffffff ;  /* 0xffffffff00047882 */ /* 0x000fc60000000000 */
[----:B------:R-:W-:Y:S05]  /*4710*/  BRA.DIV UR4, `(.L_x_93) ;  /* 0x0000006a04187947 */ /* 0x000fea000b800000 */
[----:B------:R-:W-:-:S13]  /*4720*/  ELECT P0, URZ, PT ;  /* 0x0000000000ff782f */ /* 0x000fda0003800000 */
.L_x_226:
[----:B------:R-:W-:Y:S05]  /*4730*/  @!P0 BRA `(.L_x_92) ;  /* 0x00000000005c8947 */ /* 0x000fea0003800000 */
[----:B--2---:R-:W2:Y:S02]  /*4740*/  LDS R5, [UR5+0x10] ;  /* 0x00001005ff057984 */ /* 0x004ea40008000800 */
[----:B--2---:R-:W-:-:S04]  /*4750*/  SHF.L.U32 R5, R5, 0x1f, RZ ;  /* 0x0000001f05057819 */ /* 0x004fc800000006ff */
[----:B------:R-:W2:Y:S02]  /*4760*/  SYNCS.PHASECHK.TRANS64.TRYWAIT P0, [UR5+0x8], R5 ;  /* 0x00000805ff0075a7 */ /* 0x000ea40008001105 */
[----:B--2---:R-:W-:Y:S05]  /*4770*/  @P0 BRA `(.L_x_94) ;  /* 0x0000000000080947 */ /* 0x004fea0003800000 */
[----:B------:R-:W2:Y:S02]  /*4780*/  SYNCS.PHASECHK.TRANS64.TRYWAIT P0, [UR5+0x8], R5 ;  /* 0x00000805ff0075a7 */ /* 0x000ea40008001105 */
[----:B--2---:R-:W-:Y:S05]  /*4790*/  @!P0 BRA `(.L_x_95) ;  /* 0x00000068001c8947 */ /* 0x004fea0003800000 */
.L_x_94:
[----:B------:R-:W3:Y:S01]  /*47a0*/  LDS R7, [UR6+0x2e0] ;  /* 0x0002e006ff077984 */ /* 0x000ee20008000800 */
[----:B--2---:R-:W-:Y:S02]  /*47b0*/  HFMA2 R0, -RZ, RZ, 0, 5.9604644775390625e-08 ;  /* 0x00000001ff007431 */ /* 0x004fe400000001ff */
[----:B------:R-:W-:Y:S01]  /*47c0*/  IMAD.MOV.U32 R4, RZ, RZ, 0xffff ;  /* 0x0000ffffff047424 */ /* 0x000fe200078e00ff */
[----:B------:R-:W-:Y:S01]  /*47d0*/  UPRMT UR4, UR30, 0x654, UR7 ;  /* 0x000006541e047896 */ /* 0x000fe20008000007 */
[----:B---3--:R-:W-:-:S03]  /*47e0*/  IMAD.SHL.U32 R5, R7, 0x20, RZ ;  /* 0x0000002007057824 */ /* 0x008fc600078e00ff */
[-C--:B------:R-:W-:Y:S02]  /*47f0*/  SHF.L.U32 R4, R4, R7.reuse, RZ ;  /* 0x0000000704047219 */ /* 0x080fe400000006ff */
[----:B------:R-:W-:Y:S01]  /*4800*/  SHF.L.U32 R7, R0, R7, RZ ;  /* 0x0000000700077219 */ /* 0x000fe200000006ff */
[----:B------:R3:W-:Y:S04]  /*4810*/  STS [UR6+0x2e0], R5 ;  /* 0x0002e005ff007988 */ /* 0x0007e80008000806 */
[----:B------:R3:W-:Y:S04]  /*4820*/  ATOMS.OR RZ, [UR5+0x14], R4 ;  /* 0x00001404ffff798c */ /* 0x0007e8000b000005 */
[----:B------:R3:W-:Y:S01]  /*4830*/  ATOMS.OR RZ, [UR5+0x18], R7 ;  /* 0x00001807ffff798c */ /* 0x0007e2000b000005 */
[----:B------:R-:W-:Y:S03]  /*4840*/  SYNCS.ARRIVE.TRANS64.RED.A1T0 RZ, [UR4], RZ ;  /* 0x000000ffffff79a7 */ /* 0x000fe60008100404 */
[----:B------:R3:W-:Y:S01]  /*4850*/  ATOMS.XOR RZ, [UR5+0x10], R0 ;  /* 0x00001000ffff798c */ /* 0x0007e2000b800005 */
[----:B------:R-:W-:Y:S05]  /*4860*/  BRA `(.L_x_92) ;  /* 0x0000000000107947 */ /* 0x000fea0003800000 */
.L_x_85:
[----:B------:R-:W-:Y:S02]  /*4870*/  MOV R0, 0xffffffff ;  /* 0xffffffff00007802 */ /* 0x000fe40000000f00 */
[----:B------:R-:W-:-:S03]  /*4880*/  MOV R4, 0x48b0 ;  /* 0x000048b000047802 */ /* 0x000fc60000000f00 */
[----:B------:R2:W-:Y:S04]  /*4890*/  STS [UR6+0x2e0], R0 ;  /* 0x0002e000ff007988 */ /* 0x0005e80008000806 */
[----:B-12--5:R-:W-:Y:S05]  /*48a0*/  CALL.REL.NOINC `($__internal_1_$__cuda_sm10x_tcgen05_guardrail_trap_phase_invalid_during_alloc) ;  /* 0x0000006c00647944 */ /* 0x026fea0003c00000 */
.L_x_92:
[----:B------:R-:W-:Y:S05]  /*48b0*/  WARPSYNC.ALL ;  /* 0x0000000000007948 */ /* 0x000fea0003800000 */
[----:B------:R-:W4:Y:S01]  /*48c0*/  S2UR UR4, SR_CgaCtaId ;  /* 0x00000000000479c3 */ /* 0x000f220000008800 */
[----:B------:R-:W-:Y:S01]  /*48d0*/  UMOV UR13, 0x400 ;  /* 0x00000400000d7882 */ /* 0x000fe20000000000 */
[----:B------:R-:W-:-:S06]  /*48e0*/  NOP ;  /* 0x0000000000007918 */ /* 0x000fcc0000000000 */
[----:B------:R-:W-:Y:S06]  /*48f0*/  BAR.ARV 0x6, 0xa0 ;  /* 0x0182800000007b1d */ /* 0x000fec0000002000 */
[----:B------:R-:W1:Y:S01]  /*4900*/  LDCU UR6, c[0x0][0x38c] ;  /* 0x00007180ff0677ac */ /* 0x000e620008000800 */
[----:B------:R-:W-:Y:S01]  /*4910*/  LOP3.LUT R3, R3, 0xffff, RZ, 0xc0, !PT ;  /* 0x0000ffff03037812 */ /* 0x000fe200078ec0ff */
[----:B--2---:R-:W-:Y:S01]  /*4920*/  IMAD.MOV.U32 R9, RZ, RZ, 0x1 ;  /* 0x00000001ff097424 */ /* 0x004fe200078e00ff */
[----:B------:R-:W-:Y:S01]  /*4930*/  LOP3.LUT R2, R2, 0xffff, RZ, 0xc0, !PT ;  /* 0x0000ffff02027812 */ /* 0x000fe200078ec0ff */
[----:B------:R-:W-:Y:S01]  /*4940*/  IMAD.MOV.U32 R8, RZ, RZ, RZ ;  /* 0x000000ffff087224 */ /* 0x000fe200078e00ff */
[----:B------:R-:W-:Y:S01]  /*4950*/  R2UR UR16, R3 ;  /* 0x00000000031072ca */ /* 0x000fe200000e0000 */
[----:B------:R-:W-:Y:S01]  /*4960*/  UMOV UR20, URZ ;  /* 0x000000ff00147c82 */ /* 0x000fe20008000000 */
[----:B------:R-:W-:-:S02]  /*4970*/  R2UR UR24, R2 ;  /* 0x00000000021872ca */ /* 0x000fc400000e0000 */
[----:B------:R-:W-:Y:S01]  /*4980*/  CS2R R2, SRZ ;  /* 0x0000000000027805 */ /* 0x000fe2000001ff00 */
[----:B------:R-:W-:Y:S01]  /*4990*/  UMOV UR10, URZ ;  /* 0x000000ff000a7c82 */ /* 0x000fe20008000000 */
[----:B----4-:R-:W-:Y:S02]  /*49a0*/  ULEA UR13, UR4, UR13, 0x18 ;  /* 0x0000000d040d7291 */ /* 0x010fe4000f8ec0ff */
[----:B------:R-:W-:Y:S02]  /*49b0*/  UISETP.NE.AND UP3, UPT, UR27, URZ, UPT ;  /* 0x000000ff1b00728c */ /* 0x000fe4000bf65270 */
[----:B------:R-:W-:Y:S02]  /*49c0*/  UIADD3 UR5, UPT, UPT, UR13, 0x8600, URZ ;  /* 0x000086000d057890 */ /* 0x000fe4000fffe0ff */
[----:B------:R-:W-:Y:S02]  /*49d0*/  UIADD3 UR4, UPT, UPT, UR13, 0x28600, URZ ;  /* 0x000286000d047890 */ /* 0x000fe4000fffe0ff */
[----:B-1----:R-:W-:Y:S01]  /*49e0*/  UIADD3 UR6, UPT, UPT, UR6, 0x1f, URZ ;  /* 0x0000001f06067890 */ /* 0x002fe2000fffe0ff */
[----:B---3--:R-:W1:Y:S01]  /*49f0*/  LDS R0, [UR13+0x2e0] ;  /* 0x0002e00dff007984 */ /* 0x008e620008000800 */
[----:B------:R-:W-:-:S02]  /*4a00*/  USHF.R.U32.HI UR5, URZ, 0x4, UR5 ;  /* 0x00000004ff057899 */ /* 0x000fc40008011605 */
[----:B------:R-:W-:Y:S02]  /*4a10*/  USHF.R.S32.HI UR21, URZ, 0x1f, UR6 ;  /* 0x0000001fff157899 */ /* 0x000fe40008011406 */
[----:B------:R-:W-:Y:S02]  /*4a20*/  USHF.R.U32.HI UR4, URZ, 0x4, UR4 ;  /* 0x00000004ff047899 */ /* 0x000fe40008011604 */
[----:B------:R-:W-:Y:S02]  /*4a30*/  ULEA.HI UR21, UR21, UR6, URZ, 0x5 ;  /* 0x0000000615157291 */ /* 0x000fe4000f8f28ff */
[----:B------:R-:W-:Y:S02]  /*4a40*/  ULOP3.LUT UR5, UR5, 0x3fff, URZ, 0xc0, !UPT ;  /* 0x00003fff05057892 */ /* 0x000fe4000f8ec0ff */
[----:B------:R-:W-:Y:S02]  /*4a50*/  USHF.R.S32.HI UR21, URZ, 0x5, UR21 ;  /* 0x00000005ff157899 */ /* 0x000fe40008011415 */
[----:B------:R-:W-:-:S02]  /*4a60*/  ULOP3.LUT UR18, UR4, 0x3fff, URZ, 0xc0, !UPT ;  /* 0x00003fff04127892 */ /* 0x000fc4000f8ec0ff */
[----:B------:R-:W-:Y:S02]  /*4a70*/  UISETP.LT.AND UP0, UPT, UR21, 0x1, UPT ;  /* 0x000000011500788c */ /* 0x000fe4000bf01270 */
[----:B------:R-:W-:Y:S02]  /*4a80*/  ULOP3.LUT UR17, UR5, 0x10000, URZ, 0xfc, !UPT ;  /* 0x0001000005117892 */ /* 0x000fe4000f8efcff */
[----:B------:R-:W-:Y:S02]  /*4a90*/  ULOP3.LUT UR18, UR18, 0x10000, URZ, 0xfc, !UPT ;  /* 0x0001000012127892 */ /* 0x000fe4000f8efcff */
[----:B------:R-:W-:Y:S01]  /*4aa0*/  USEL UR25, UR21, 0x1, !UP0 ;  /* 0x0000000115197887 */ /* 0x000fe2000c000000 */
[----:B------:R-:W-:Y:S01]  /*4ab0*/  UMOV UR11, URZ ;  /* 0x000000ff000b7c82 */ /* 0x000fe20008000000 */
[----:B------:R-:W-:Y:S01]  /*4ac0*/  UMOV UR22, 0x0 ;  /* 0x0000000000167882 */ /* 0x000fe20000000000 */
[----:B------:R-:W-:Y:S01]  /*4ad0*/  UMOV UR23, 0x10200490 ;  /* 0x1020049000177882 */ /* 0x000fe20000000000 */
[----:B-1----:R-:W-:-:S15]  /*4ae0*/  R2UR UR26, R0 ;  /* 0x00000000001a72ca */ /* 0x002fde00000e0000 */
.L_x_103:
[C---:B------:R-:W-:Y:S02]  /*4af0*/  LEA R0, R8.reuse, UR13, 0x3 ;  /* 0x0000000d08007c11 */ /* 0x040fe4000f8e18ff */
[----:B------:R-:W-:Y:S02]  /*4b00*/  SHF.L.U32 R5, R3, 0x1f, RZ ;  /* 0x0000001f03057819 */ /* 0x000fe400000006ff */
[----:B------:R-:W-:Y:S02]  /*4b10*/  LEA R4, R8, UR13, 0x4 ;  /* 0x0000000d08047c11 */ /* 0x000fe4000f8e20ff */
[----:B------:R-:W1:Y:S02]  /*4b20*/  SYNCS.PHASECHK.TRANS64.TRYWAIT P0, [R0+URZ+0x230], R5 ;  /* 0x00023005000075a7 */ /* 0x000e6400080011ff */
[----:B-1-3--:R-:W-:Y:S05]  /*4b30*/  @!P0 BRA `(.L_x_96) ;  /* 0x00000064004c8947 */ /* 0x00afea0003800000 */
.L_x_227:
[----:B-1----:R-:W1:Y:S01]  /*4b40*/  LDS.128 R4, [R4+0x2c0] ;  /* 0x0002c00004047984 */ /* 0x002e620000000c00 */
[----:B------:R-:W-:Y:S02]  /*4b50*/  VIADD R0, R0, 0x240 ;  /* 0x0000024000007836 */ /* 0x000fe40000000000 */
[----:B------:R-:W-:Y:S01]  /*4b60*/  VIADD R8, R8, 0x1 ;  /* 0x0000000108087836 */ /* 0x000fe20000000000 */
[----:B------:R-:W-:Y:S01]  /*4b70*/  @!PT LDS RZ, [RZ] ;  /* 0x00000000fffff984 */ /* 0x000fe20000000800 */
[----:B------:R-:W-:Y:S01]  /*4b80*/  @!PT LDS RZ, [RZ] ;  /* 0x00000000fffff984 */ /* 0x000fe20000000800 */
[----:B------:R-:W-:Y:S01]  /*4b90*/  @!PT LDS RZ, [RZ] ;  /* 0x00000000fffff984 */ /* 0x000fe20000000800 */
[----:B------:R-:W-:Y:S01]  /*4ba0*/  @!PT LDS RZ, [RZ] ;  /* 0x00000000fffff984 */ /* 0x000fe20000000800 */
[----:B------:R2:W-:Y:S06]  /*4bb0*/  MEMBAR.ALL.CTA ;  /* 0x0000000000007992 */ /* 0x0005ec0000008000 */
[----:B--2---:R-:W2:Y:S01]  /*4bc0*/  FENCE.VIEW.ASYNC.S ;  /* 0x00000000000073c6 */ /* 0x004ea20000000000 */
[----:B------:R-:W-:-:S04]  /*4bd0*/  PRMT R0, RZ, 0x654, R0 ;  /* 0x00000654ff007816 */ /* 0x000fc80000000000 */
[----:B--2---:R2:W-:Y:S01]  /*4be0*/  SYNCS.ARRIVE.TRANS64.RED.A1T0 RZ, [R0+URZ], RZ ;  /* 0x000000ff00ff79a7 */ /* 0x0045e200081004ff */
[----:B-1----:R-:W-:Y:S01]  /*4bf0*/  LOP3.LUT P1, RZ, R6, 0x1, RZ, 0xc0, !PT ;  /* 0x0000000106ff7812 */ /* 0x002fe2000782c0ff */
[----:B--2---:R-:W-:-:S12]  /*4c00*/  BRA.U UP3, `(.L_x_97) ;  /* 0x0000000103cc7547 */ /* 0x004fd8000b800000 */
[----:B------:R-:W1:Y:S01]  /*4c10*/  LDCU UR4, c[0x0][0x38c] ;  /* 0x00007180ff0477ac */ /* 0x000e620008000800 */
[----:B------:R-:W-:Y:S02]  /*4c20*/  PLOP3.LUT P2, PT, PT, PT, PT, 0x80, 0x8 ;  /* 0x000000000008781c */ /* 0x000fe40003f4f070 */
[----:B------:R-:W-:Y:S01]  /*4c30*/  SHF.L.U32 R5, R9, 0x1f, RZ ;  /* 0x0000001f09057819 */ /* 0x000fe200000006ff */
[----:B------:R-:W-:Y:S02]  /*4c40*/  ULEA UR19, UR20, UR13, 0x3 ;  /* 0x0000000d14137291 */ /* 0x000fe4000f8e18ff */
[----:B-1----:R-:W-:-:S06]  /*4c50*/  UISETP.GE.AND UP0, UPT, UR4, 0x1, UPT ;  /* 0x000000010400788c */ /* 0x002fcc000bf06270 */
[----:B------:R-:W-:-:S05]  /*4c60*/  PLOP3.LUT P0, PT, PT, PT, UP0, 0x80, 0x8 ;  /* 0x000000000008781c */ /* 0x000fca0003f0f008 */
[----:B------:R-:W-:-:S08]  /*4c70*/  @UP0 ULEA UR4, UR10, UR13, 0x3 ;  /* 0x0000000d0a040291 */ /* 0x000fd0000f8e18ff */
[----:B------:R-:W-:-:S04]  /*4c80*/  @P0 SHF.L.U32 R0, R2, 0x1f, RZ ;  /* 0x0000001f02000819 */ /* 0x000fc800000006ff */
[----:B------:R1:W2:Y:S01]  /*4c90*/  @P0 SYNCS.PHASECHK.TRANS64.TRYWAIT P2, [UR4], R0 ;  /* 0x00000000ff0005a7 */ /* 0x0002a20008041104 */
[----:B------:R-:W3:Y:S02]  /*4ca0*/  SYNCS.PHASECHK.TRANS64.TRYWAIT P0, [UR19+0x270], R5 ;  /* 0x00027005ff0075a7 */ /* 0x000ee40008001113 */
[----:B-123--:R-:W-:Y:S05]  /*4cb0*/  @!P0 BRA `(.L_x_98) ;  /* 0x0000006400008947 */ /* 0x00efea0003800000 */
.L_x_229:
[----:B------:R-:W-:Y:S01]  /*4cc0*/  UMOV UR14, UR11 ;  /* 0x0000000b000e7c82 */ /* 0x000fe20008000000 */
[----:B------:R-:W-:Y:S05]  /*4cd0*/  BRA.U !UP0, `(.L_x_99) ;  /* 0x0000000108887547 */ /* 0x000fea000b800000 */
[----:B------:R-:W-:Y:S02]  /*4ce0*/  UIADD3 UR14, UPT, UPT, UR25, UR11, URZ ;  /* 0x0000000b190e7290 */ /* 0x000fe4000fffe0ff */
[----:B------:R-:W-:Y:S02]  /*4cf0*/  ULEA UR15, UR20, UR26, 0x7 ;  /* 0x0000001a140f7291 */ /* 0x000fe4000f8e38ff */
[----:B------:R-:W-:Y:S01]  /*4d00*/  UPLOP3.LUT UP2, UPT, UPT, UPT, UPT, 0x40, 0x4 ;  /* 0x000000000004789c */ /* 0x000fe20003f4e870 */
[----:B------:R-:W-:Y:S01]  /*4d10*/  UMOV UR12, UR21 ;  /* 0x00000015000c7c82 */ /* 0x000fe20008000000 */
[----:B------:R-:W-:-:S09]  /*4d20*/  UMOV UR5, UR10 ;  /* 0x0000000a00057c82 */ /* 0x000fd20008000000 */
.L_x_102:
[----:B--2---:R-:W-:Y:S01]  /*4d30*/  ULEA UR6, UR5, UR13, 0x3 ;  /* 0x0000000d05067291 */ /* 0x004fe2000f8e18ff */
[----:B---3--:R-:W-:Y:S11]  /*4d40*/  @P2 BRA `(.L_x_100) ;  /* 0x00000000000c2947 */ /* 0x008ff60003800000 */
[----:B-1----:R-:W-:Y:S04]  /*4d50*/  SHF.L.U32 R5, R2, 0x1f, RZ ;  /* 0x0000001f02057819 */ /* 0x002fe800000006ff */
[----:B------:R-:W1:Y:S02]  /*4d60*/  SYNCS.PHASECHK.TRANS64.TRYWAIT P0, [UR6], R5 ;  /* 0x00000005ff0075a7 */ /* 0x000e640008001106 */
[----:B-1----:R-:W-:Y:S05]  /*4d70*/  @!P0 BRA `(.L_x_101) ;  /* 0x0000006000e88947 */ /* 0x002fea0003800000 */
.L_x_100:
[----:B------:R-:W-:Y:S01]  /*4d80*/  UISETP.NE.AND UP0, UPT, UR12, 0x1, UPT ;  /* 0x000000010c00788c */ /* 0x000fe2000bf05270 */
[----:B------:R-:W-:Y:S01]  /*4d90*/  PLOP3.LUT P2, PT, PT, PT, PT, 0x80, 0x8 ;  /* 0x000000000008781c */ /* 0x000fe20003f4f070 */
[----:B------:R-:W-:Y:S02]  /*4da0*/  UIADD3 UR4, UPT, UPT, UR5, 0x1, URZ ;  /* 0x0000000105047890 */ /* 0x000fe4000fffe0ff */
[----:B------:R-:W-:Y:S02]  /*4db0*/  ULEA UR8, UR5, UR18, 0x7 ;  /* 0x0000001205087291 */ /* 0x000fe4000f8e38ff */
[----:B------:R-:W-:Y:S01]  /*4dc0*/  UISETP.NE.AND UP1, UPT, UR4, 0x20, UPT ;  /* 0x000000200400788c */ /* 0x000fe2000bf25270 */
[----:B------:R-:W-:Y:S01]  /*4dd0*/  PLOP3.LUT P0, PT, PT, PT, UP0, 0x80, 0x8 ;  /* 0x000000000008781c */ /* 0x000fe20003f0f008 */
[----:B------:R-:W-:Y:S02]  /*4de0*/  UIADD3 UR11, UPT, UPT, UR11, 0x1, URZ ;  /* 0x000000010b0b7890 */ /* 0x000fe4000fffe0ff */
[----:B------:R-:W-:Y:S02]  /*4df0*/  USEL UR7, URZ, 0x1, UP1 ;  /* 0x00000001ff077887 */ /* 0x000fe40008800000 */
[----:B------:R-:W-:Y:S01]  /*4e00*/  USEL UR10, UR4, URZ, UP1 ;  /* 0x000000ff040a7287 */ /* 0x000fe20008800000 */
[----:B------:R-:W-:Y:S01]  /*4e10*/  UMOV UR9, 0xc0004010 ;  /* 0xc000401000097882 */ /* 0x000fe20000000000 */
[----:B------:R-:W-:Y:S02]  /*4e20*/  UIADD3 UR12, UPT, UPT, UR12, -0x1, URZ ;  /* 0xffffffff0c0c7890 */ /* 0x000fe4000fffe0ff */
[----:B------:R-:W-:Y:S01]  /*4e30*/  LOP3.LUT R2, R2, UR7, RZ, 0x3c, !PT ;  /* 0x0000000702027c12 */ /* 0x000fe2000f8e3cff */
[----:B------:R-:W-:Y:S01]  /*4e40*/  @UP0 ULEA UR4, UR10, UR13, 0x3 ;  /* 0x0000000d0a040291 */ /* 0x000fe2000f8e18ff */
[----:B------:R-:W-:Y:S02]  /*4e50*/  UMOV UR7, 0xc0004010 ;  /* 0xc000401000077882 */ /* 0x000fe40000000000 */
[----:B-1----:R-:W-:Y:S01]  /*4e60*/  @P0 SHF.L.U32 R0, R2, 0x1f, RZ ;  /* 0x0000001f02000819 */ /* 0x002fe200000006ff */
[----:B------:R-:W-:Y:S05]  /*4e70*/  UISETP.NE.AND UP0, UPT, UR11, UR14, UPT ;  /* 0x0000000e0b00728c */ /* 0x000fea000bf05270 */
[----:B------:R2:W3:Y:S01]  /*4e80*/  @P0 SYNCS.PHASECHK.TRANS64.TRYWAIT P2, [UR4], R0 ;  /* 0x00000000ff0005a7 */ /* 0x0004e20008041104 */
[----:B------:R-:W-:Y:S02]  /*4e90*/  UIADD3 UR4, UPT, UPT, UR6, 0x100, URZ ;  /* 0x0000010006047890 */ /* 0x000fe4000fffe0ff */
[----:B------:R-:W-:Y:S03]  /*4ea0*/  ULEA UR6, UR5, UR17, 0x8 ;  /* 0x0000001105067291 */ /* 0x000fe6000f8e40ff */
[----:B------:R-:W-:Y:S06]  /*4eb0*/  UMOV UR5, UR10 ;  /* 0x0000000a00057c82 */ /* 0x000fec0008000000 */
[----:B------:R2:W-:Y:S01]  /*4ec0*/  UTCQMMA.2CTA gdesc[UR6], gdesc[UR8], tmem[UR15], tmem[UR22], idesc[UR23], UP2 ;  /* 0x00ff1608060075ea */ /* 0x0005e2000920030f */
[----:B------:R-:W-:Y:S01]  /*4ed0*/  UPLOP3.LUT UP2, UPT, UPT, UPT, UPT, 0x80, 0x8 ;  /* 0x000000000008789c */ /* 0x000fe20003f4f070 */
[----:B------:R2:W-:Y:S01]  /*4ee0*/  UTCBAR.2CTA.MULTICAST [UR4], URZ, UR16 ;  /* 0x000000ff040073e9 */ /* 0x0005e20008200810 */
[----:B------:R-:W-:Y:S09]  /*4ef0*/  BRA.U UP0, `(.L_x_102) ;  /* 0xfffffffd008c7547 */ /* 0x000ff2000b83ffff */
.L_x_99:
[----:B--2---:R-:W-:Y:S01]  /*4f00*/  UIADD3 UR4, UPT, UPT, UR19, 0x250, URZ ;  /* 0x0000025013047890 */ /* 0x004fe2000fffe0ff */
[----:B------:R-:W-:-:S08]  /*4f10*/  UMOV UR11, UR14 ;  /* 0x0000000e000b7c82 */ /* 0x000fd00008000000 */
[----:B------:R2:W-:Y:S01]  /*4f20*/  UTCBAR.2CTA.MULTICAST [UR4], URZ, UR24 ;  /* 0x000000ff040073e9 */ /* 0x0005e20008200818 */
[----:B------:R-:W-:Y:S02]  /*4f30*/  NOP ;  /* 0x0000000000007918 */ /* 0x000fe40000000000 */
.L_x_97:
[----:B--2---:R-:W-:Y:S01]  /*4f40*/  UIADD3 UR4, UPT, UPT, UR20, 0x1, URZ ;  /* 0x0000000114047890 */ /* 0x004fe2000fffe0ff */
[----:B------:R-:W-:-:S03]  /*4f50*/  ISETP.NE.AND P0, PT, R8, 0x2, PT ;  /* 0x000000020800780c */ /* 0x000fc60003f05270 */
[----:B------:R-:W-:Y:S01]  /*4f60*/  UISETP.NE.AND UP0, UPT, UR4, 0x4, UPT ;  /* 0x000000040400788c */ /* 0x000fe2000bf05270 */
[----:B-1----:R-:W-:Y:S02]  /*4f70*/  SEL R0, RZ, 0x1, P0 ;  /* 0x00000001ff007807 */ /* 0x002fe40000000000 */
[----:B------:R-:W-:Y:S01]  /*4f80*/  SEL R8, R8, RZ, P0 ;  /* 0x000000ff08087207 */ /* 0x000fe20000000000 */
[----:B------:R-:W-:Y:S01]  /*4f90*/  USEL UR5, URZ, 0x1, UP0 ;  /* 0x00000001ff057887 */ /* 0x000fe20008000000 */
[----:B------:R-:W-:Y:S01]  /*4fa0*/  LOP3.LUT R3, R3, R0, RZ, 0x3c, !PT ;  /* 0x0000000003037212 */ /* 0x000fe200078e3cff */
[----:B------:R-:W-:-:S04]  /*4fb0*/  USEL UR20, UR4, URZ, UP0 ;  /* 0x000000ff04147287 */ /* 0x000fc80008000000 */
[----:B------:R-:W-:Y:S01]  /*4fc0*/  LOP3.LUT R9, R9, UR5, RZ, 0x3c, !PT ;  /* 0x0000000509097c12 */ /* 0x000fe2000f8e3cff */
[----:B------:R-:W-:Y:S07]  /*4fd0*/  @P1 BRA `(.L_x_103) ;  /* 0xfffffff800c41947 */ /* 0x000fee000383ffff */
[----:B------:R-:W1:Y:S01]  /*4fe0*/  S2UR UR8, SR_CgaCtaId ;  /* 0x00000000000879c3 */ /* 0x000e620000008800 */
[----:B------:R-:W-:Y:S01]  /*4ff0*/  ELECT P0, URZ, PT ;  /* 0x0000000000ff782f */ /* 0x000fe20003800000 */
[----:B------:R-:W-:Y:S01]  /*5000*/  HFMA2 R0, -RZ, RZ, 0, 5.9604644775390625e-08 ;  /* 0x00000001ff007431 */ /* 0x000fe200000001ff */
[----:B------:R-:W-:-:S05]  /*5010*/  UMOV UR4, 0x40 ;  /* 0x0000004000047882 */ /* 0x000fca0000000000 */
[----:B------:R-:W-:Y:S01]  /*5020*/  UVIRTCOUNT.DEALLOC.SMPOOL 0x80 ;  /* 0x000000800000784c */ /* 0x000fe20000000000 */
[----:B------:R-:W-:Y:S02]  /*5030*/  UISETP.NE.AND UP1, UPT, UR27, URZ, UPT ;  /* 0x000000ff1b00728c */ /* 0x000fe4000bf25270 */
[----:B-1----:R-:W-:-:S09]  /*5040*/  ULEA UR8, UR8, UR4, 0x18 ;  /* 0x0000000408087291 */ /* 0x002fd2000f8ec0ff */
[----:B------:R1:W-:Y:S01]  /*5050*/  @P0 STS.U8 [UR8+0x1c], R0 ;  /* 0x00001c00ff000988 */ /* 0x0003e20008000008 */
[----:B------:R-:W-:Y:S05]  /*5060*/  BRA.U UP1, `(.L_x_104) ;  /* 0x0000000101a07547 */ /* 0x000fea000b800000 */
[----:B------:R-:W-:Y:S01]  /*5070*/  UIADD3 UR7, UPT, UPT, UR13, 0x270, URZ ;  /* 0x000002700d077890 */ /* 0x000fe2000fffe0ff */
[----:B------:R-:W-:-:S03]  /*5080*/  SHF.L.U32 R3, R9, 0x1f, RZ ;  /* 0x0000001f09037819 */ /* 0x000fc600000006ff */
[----:B------:R-:W-:-:S09]  /*5090*/  ULEA UR4, UR20, UR7, 0x3 ;  /* 0x0000000714047291 */ /* 0x000fd2000f8e18ff */
[----:B------:R-:W2:Y:S02]  /*50a0*/  SYNCS.PHASECHK.TRANS64.TRYWAIT P0, [UR4], R3 ;  /* 0x00000003ff0075a7 */ /* 0x000ea40008001104 */
[----:B--2---:R-:W-:Y:S05]  /*50b0*/  @!P0 BRA `(.L_x_105) ;  /* 0x0000006000308947 */ /* 0x004fea0003800000 */
.L_x_232:
        /* <DEDUP_REMOVED lines=9> */
.L_x_234:
        /* <DEDUP_REMOVED lines=9> */
.L_x_236:
[----:B------:R-:W-:-:S04]  /*51e0*/  UIADD3 UR4, UPT, UPT, UR4, 0x1, URZ ;  /* 0x0000000104047890 */ /* 0x000fc8000fffe0ff */
[----:B------:R-:W-:-:S04]  /*51f0*/  UISETP.NE.AND UP0, UPT, UR4, 0x4, UPT ;  /* 0x000000040400788c */ /* 0x000fc8000bf05270 */
[----:B------:R-:W-:Y:S02]  /*5200*/  USEL UR5, URZ, 0x1, UP0 ;  /* 0x00000001ff057887 */ /* 0x000fe40008000000 */
[----:B------:R-:W-:-:S04]  /*5210*/  USEL UR4, UR4, URZ, UP0 ;  /* 0x000000ff04047287 */ /* 0x000fc80008000000 */
[----:B------:R-:W-:Y:S01]  /*5220*/  ULEA UR4, UR4, UR7, 0x3 ;  /* 0x0000000704047291 */ /* 0x000fe2000f8e18ff */
[----:B-1----:R-:W-:-:S04]  /*5230*/  LOP3.LUT R3, R2, UR5, RZ, 0x3c, !PT ;  /* 0x0000000502037c12 */ /* 0x002fc8000f8e3cff */
[----:B------:R-:W-:Y:S01]  /*5240*/  SHF.L.U32 R3, R3, 0x1f, RZ ;  /* 0x0000001f03037819 */ /* 0x000fe200000006ff */
[----:B------:R-:W-:-:S04]  /*5250*/  IMAD.U32 R0, RZ, RZ, UR4 ;  /* 0x00000004ff007e24 */ /* 0x000fc8000f8e00ff */
[----:B------:R1:W2:Y:S03]  /*5260*/  SYNCS.PHASECHK.TRANS64.TRYWAIT P0, [R0+URZ], R3 ;  /* 0x00000003000075a7 */ /* 0x0002a600080011ff */
[----:B--2---:R-:W-:Y:S05]  /*5270*/  @!P0 NANOSLEEP.SYNCS 0x989680 ;  /* 0x009896800000895d */ /* 0x004fea0003900000 */
[----:B------:R-:W2:Y:S02]  /*5280*/  @!P0 SYNCS.PHASECHK.TRANS64 P0, [R0+URZ], R3 ;  /* 0x00000003000085a7 */ /* 0x000ea400080010ff */
[----:B--2---:R-:W-:Y:S05]  /*5290*/  @P0 BRA `(.L_x_108) ;  /* 0x0000000000200947 */ /* 0x004fea0003800000 */
.L_x_109:
[----:B--2---:R2:W4:Y:S02]  /*52a0*/  SYNCS.PHASECHK.TRANS64.TRYWAIT P0, [R0+URZ], R3 ;  /* 0x00000003000075a7 */ /* 0x00452400080011ff */
[----:B----4-:R-:W-:Y:S05]  /*52b0*/  @!P0 NANOSLEEP.SYNCS 0x989680 ;  /* 0x009896800000895d */ /* 0x010fea0003900000 */
[----:B------:R-:W4:Y:S02]  /*52c0*/  @!P0 SYNCS.PHASECHK.TRANS64 P0, [R0+URZ], R3 ;  /* 0x00000003000085a7 */ /* 0x000f2400080010ff */
[----:B----4-:R-:W-:Y:S05]  /*52d0*/  @!P0 BRA `(.L_x_109) ;  /* 0xfffffffc00f08947 */ /* 0x010fea000383ffff */
[----:B------:R-:W-:Y:S05]  /*52e0*/  BRA `(.L_x_108) ;  /* 0x00000000000c7947 */ /* 0x000fea0003800000 */
.L_x_104:
[----:B------:R-:W-:-:S04]  /*52f0*/  UIADD3 UR4, UPT, UPT, UR13, 0x2b0, URZ ;  /* 0x000002b00d047890 */ /* 0x000fc8000fffe0ff */
[----:B------:R-:W-:-:S09]  /*5300*/  UPRMT UR4, UR30, 0x654, UR4 ;  /* 0x000006541e047896 */ /* 0x000fd20008000004 */
[----:B------:R-:W-:Y:S03]  /*5310*/  SYNCS.ARRIVE.TRANS64.RED.A1T0 RZ, [UR4], RZ ;  /* 0x000000ffffff79a7 */ /* 0x000fe60008100404 */
.L_x_108:
[----:B-12---:R-:W-:Y:S01]  /*5320*/  SHF.L.U32 R3, RZ, 0x1f, RZ ;  /* 0x0000001fff037819 */ /* 0x006fe200000006ff */
[----:B------:R-:W-:Y:S01]  /*5330*/  UIADD3 UR4, UPT, UPT, UR13, 0x2b0, URZ ;  /* 0x000002b00d047890 */ /* 0x000fe2000fffe0ff */
[----:B------:R-:W-:Y:S02]  /*5340*/  PLOP3.LUT P0, PT, PT, PT, UP1, 0x80, 0x8 ;  /* 0x000000000008781c */ /* 0x000fe40003f0f018 */
[----:B------:R-:W1:Y:S02]  /*5350*/  SYNCS.PHASECHK.TRANS64.TRYWAIT P1, [UR13+0x2b0], R3 ;  /* 0x0002b003ff0075a7 */ /* 0x000e64000802110d */
[----:B-1----:R-:W-:Y:S09]  /*5360*/  @!P1 BRA `(.L_x_110) ;  /* 0x0000005c00cc9947 */ /* 0x002ff20003800000 */
.L_x_238:
[----:B------:R-:W-:Y:S01]  /*5370*/  @!UP1 UPRMT UR4, UR30, 0x654, UR4 ;  /* 0x000006541e049896 */ /* 0x000fe20008000004 */
[----:B------:R-:W-:Y:S01]  /*5380*/  UMOV UR5, 0xffff ;  /* 0x0000ffff00057882 */ /* 0x000fe20000000000 */
[----:B------:R-:W-:-:S07]  /*5390*/  UMOV UR6, 0x1 ;  /* 0x0000000100067882 */ /* 0x000fce0000000000 */
[----:B------:R-:W-:Y:S01]  /*53a0*/  @!P0 SYNCS.ARRIVE.TRANS64.RED.A1T0 RZ, [UR4], RZ ;  /* 0x000000ffffff89a7 */ /* 0x000fe20008100404 */
[----:B------:R-:W-:Y:S01]  /*53b0*/  NOP ;  /* 0x0000000000007918 */ /* 0x000fe20000000000 */
[----:B-1----:R-:W1:Y:S01]  /*53c0*/  LDS R0, [UR8+0x14] ;  /* 0x00001408ff007984 */ /* 0x002e620008000800 */
[----:B------:R-:W-:-:S04]  /*53d0*/  ULOP3.LUT UR4, UR26, 0xffff, URZ, 0xc0, !UPT ;  /* 0x0000ffff1a047892 */ /* 0x000fc8000f8ec0ff */
[----:B------:R-:W-:-:S04]  /*53e0*/  USHF.R.U32.HI UR4, URZ, 0x5, UR4 ;  /* 0x00000005ff047899 */ /* 0x000fc80008011604 */
[----:B------:R-:W-:Y:S02]  /*53f0*/  USHF.L.U32 UR5, UR5, UR4, URZ ;  /* 0x0000000405057299 */ /* 0x000fe400080006ff */
[----:B------:R-:W-:-:S04]  /*5400*/  USHF.L.U32 UR4, UR6, UR4, URZ ;  /* 0x0000000406047299 */ /* 0x000fc800080006ff */
[----:B-1----:R-:W-:-:S04]  /*5410*/  LOP3.LUT R0, R0, UR5, RZ, 0xc0, !PT ;  /* 0x0000000500007c12 */ /* 0x002fc8000f8ec0ff */
[----:B------:R-:W-:-:S13]  /*5420*/  ISETP.NE.AND P0, PT, R0, UR5, PT ;  /* 0x0000000500007c0c */ /* 0x000fda000bf05270 */
[----:B------:R-:W-:Y:S05]  /*5430*/  @P0 BRA `(.L_x_111) ;  /* 0x0000000000580947 */ /* 0x000fea0003800000 */
[----:B------:R-:W1:Y:S02]  /*5440*/  LDS R0, [UR8+0x18] ;  /* 0x00001808ff007984 */ /* 0x000e640008000800 */
[----:B-1----:R-:W-:-:S04]  /*5450*/  LOP3.LUT R0, R0, UR4, RZ, 0xc0, !PT ;  /* 0x0000000400007c12 */ /* 0x002fc8000f8ec0ff */
[----:B------:R-:W-:-:S13]  /*5460*/  ISETP.NE.AND P0, PT, R0, UR4, PT ;  /* 0x0000000400007c0c */ /* 0x000fda000bf05270 */
[----:B------:R-:W-:Y:S05]  /*5470*/  @P0 BRA `(.L_x_112) ;  /* 0x00000000003c0947 */ /* 0x000fea0003800000 */
[----:B------:R-:W1:Y:S01]  /*5480*/  S2R R2, SR_LANEID ;  /* 0x0000000000027919 */ /* 0x000e620000000000 */
[----:B------:R-:W-:Y:S01]  /*5490*/  ULOP3.LUT UR5, URZ, UR5, URZ, 0x33, !UPT ;  /* 0x00000005ff057292 */ /* 0x000fe2000f8e33ff */
[----:B------:R-:W-:Y:S01]  /*54a0*/  LOP3.LUT R4, RZ, UR4, RZ, 0x33, !PT ;  /* 0x00000004ff047c12 */ /* 0x000fe2000f8e33ff */
[----:B------:R-:W-:Y:S02]  /*54b0*/  VOTEU.ANY UR4, UPT, PT ;  /* 0x0000000000047886 */ /* 0x000fe400038e0100 */
[----:B------:R-:W-:Y:S01]  /*54c0*/  UFLO.U32 UR4, UR4 ;  /* 0x00000004000472bd */ /* 0x000fe200080e0000 */
[----:B------:R-:W2:Y:S01]  /*54d0*/  REDUX UR6, R4 ;  /* 0x00000000040673c4 */ /* 0x000ea20000000000 */
[----:B------:R-:W-:-:S06]  /*54e0*/  IMAD.U32 R0, RZ, RZ, UR5 ;  /* 0x00000005ff007e24 */ /* 0x000fcc000f8e00ff */
[----:B------:R4:W-:Y:S01]  /*54f0*/  UTCATOMSWS.AND URZ, UR5 ;  /* 0x0000000500ff79e3 */ /* 0x0009e20008000000 */
[----:B------:R-:W3:Y:S01]  /*5500*/  REDUX UR7, R0 ;  /* 0x00000000000773c4 */ /* 0x000ee20000000000 */
[----:B-1----:R-:W-:Y:S01]  /*5510*/  ISETP.EQ.U32.AND P0, PT, R2, UR4, PT ;  /* 0x0000000402007c0c */ /* 0x002fe2000bf02070 */
[----:B--2---:R-:W-:Y:S01]  /*5520*/  IMAD.U32 R2, RZ, RZ, UR6 ;  /* 0x00000006ff027e24 */ /* 0x004fe2000f8e00ff */
[----:B---3--:R-:W-:-:S11]  /*5530*/  MOV R3, UR7 ;  /* 0x0000000700037c02 */ /* 0x008fd60008000f00 */
[----:B------:R4:W-:Y:S04]  /*5540*/  @P0 ATOMS.AND RZ, [UR8+0x14], R3 ;  /* 0x00001403ffff098c */ /* 0x0009e8000a800008 */
[----:B------:R4:W-:Y:S01]  /*5550*/  @P0 ATOMS.AND RZ, [UR8+0x18], R2 ;  /* 0x00001802ffff098c */ /* 0x0009e2000a800008 */
[----:B------:R-:W-:Y:S05]  /*5560*/  BRA `(.L_x_113) ;  /* 0x0000000000147947 */ /* 0x000fea0003800000 */
.L_x_112:
[----:B------:R-:W-:Y:S02]  /*5570*/  MOV R2, 0x5590 ;  /* 0x0000559000027802 */ /* 0x000fe40000000f00 */
[----:B---3-5:R-:W-:Y:S05]  /*5580*/  CALL.REL.NOINC `($__internal_0_$__cuda_sm10x_tcgen05_guardrail_trap_col_being_dealloced_not_returned_by_alloc) ;  /* 0x0000006000207944 */ /* 0x028fea0003c00000 */
[----:B------:R-:W-:Y:S05]  /*5590*/  BRA `(.L_x_113) ;  /* 0x0000000000087947 */ /* 0x000fea0003800000 */
.L_x_111:
[----:B------:R-:W-:Y:S02]  /*55a0*/  MOV R2, 0x55c0 ;  /* 0x000055c000027802 */ /* 0x000fe40000000f00 */
[----:B---3-5:R-:W-:Y:S05]  /*55b0*/  CALL.REL.NOINC `($__internal_2_$__cuda_sm10x_tcgen05_guardrail_trap_unallocated_columns_being_dealloced) ;  /* 0x00000060002c7944 */ /* 0x028fea0003c00000 */
.L_x_113:
[----:B------:R-:W-:Y:S01]  /*55c0*/  NOP ;  /* 0x0000000000007918 */ /* 0x000fe20000000000 */
[----:B----4-:R-:W-:Y:S05]  /*55d0*/  EXIT ;  /* 0x000000000000794d */ /* 0x010fea0003800000 */
.L_x_84:
[----:B------:R-:W-:-:S09]  /*55e0*/  UISETP.NE.OR UP0, UPT, UR21, 0x3, !UP4 ;  /* 0x000000031500788c */ /* 0x000fd2000e705670 */
[----:B------:R-:W-:Y:S05]  /*55f0*/  BRA.U UP0, `(.L_x_114) ;  /* 0x0000000d007c7547 */ /* 0x000fea000b800000 */
[----:B------:R-:W2:Y:S01]  /*5600*/  LDCU UR32, c[0x0][0x370] ;  /* 0x00006e00ff2077ac */ /* 0x000ea20008000800 */
[----:B------:R-:W3:Y:S01]  /*5610*/  LDC.64 R16, c[0x0][0x348] ;  /* 0x0000d200ff107b82 */ /* 0x000ee20000000a00 */
[----:B------:R-:W-:Y:S02]  /*5620*/  HFMA2 R13, -RZ, RZ, 0, 0 ;  /* 0x00000000ff0d7431 */ /* 0x000fe400000001ff */
[----:B------:R-:W-:Y:S01]  /*5630*/  IMAD.MOV.U32 R15, RZ, RZ, 0x1 ;  /* 0x00000001ff0f7424 */ /* 0x000fe200078e00ff */
[----:B------:R-:W2:Y:S01]  /*5640*/  LDCU.128 UR28, c[0x0][0xb10] ;  /* 0x00016200ff1c77ac */ /* 0x000ea20008000c00 */
[----:B------:R-:W-:Y:S01]  /*5650*/  IMAD.MOV.U32 R14, RZ, RZ, RZ ;  /* 0x000000ffff0e7224 */ /* 0x000fe200078e00ff */
[----:B------:R-:W-:Y:S01]  /*5660*/  MOV R7, 0x2000 ;  /* 0x0000200000077802 */ /* 0x000fe20000000f00 */
[----:B------:R-:W4:Y:S01]  /*5670*/  LDCU UR27, c[0x0][0x374] ;  /* 0x00006e80ff1b77ac */ /* 0x000f220008000800 */
[----:B------:R-:W1:Y:S01]  /*5680*/  LDC.64 R2, c[0x0][0x888] ;  /* 0x00022200ff027b82 */ /* 0x000e620000000a00 */
[----:B------:R-:W4:Y:S01]  /*5690*/  LDCU UR15, c[0x0][0xb0c] ;  /* 0x00016180ff0f77ac */ /* 0x000f220008000800 */
[----:B------:R-:W3:Y:S06]  /*56a0*/  LDCU UR38, c[0x0][0xb20] ;  /* 0x00016400ff2677ac */ /* 0x000eec0008000800 */
[----:B------:R-:W1:Y:S01]  /*56b0*/  LDC.64 R4, c[0x0][0x890] ;  /* 0x00022400ff047b82 */ /* 0x000e620000000a00 */
[----:B------:R-:W3:Y:S01]  /*56c0*/  LDCU UR4, c[0x0][0xb30] ;  /* 0x00016600ff0477ac */ /* 0x000ee20008000800 */
[----:B------:R-:W-:Y:S01]  /*56d0*/  UMOV UR21, 0x400 ;  /* 0x0000040000157882 */ /* 0x000fe20000000000 */
[----:B--2---:R-:W-:-:S02]  /*56e0*/  UIMAD.WIDE.U32 UR6, UR32, UR28, URZ ;  /* 0x0000001c200672a5 */ /* 0x004fc4000f8e00ff */
[----:B----4-:R-:W-:Y:S02]  /*56f0*/  UIMAD.WIDE.U32 UR8, UR27, UR31, URZ ;  /* 0x0000001f1b0872a5 */ /* 0x010fe4000f8e00ff */
[----:B------:R-:W-:Y:S02]  /*5700*/  ULEA UR21, UR48, UR21, 0x18 ;  /* 0x0000001530157291 */ /* 0x000fe4000f8ec0ff */
[----:B------:R-:W-:Y:S02]  /*5710*/  UPLOP3.LUT UP3, UPT, UPT, UPT, UPT, 0x40, 0x4 ;  /* 0x000000000004789c */ /* 0x000fe40003f6e870 */
[----:B------:R-:W-:Y:S02]  /*5720*/  UIADD3 UR33, UPT, UPT, UR21, 0x208, URZ ;  /* 0x0000020815217890 */ /* 0x000fe4000fffe0ff */
[----:B------:R-:W-:Y:S01]  /*5730*/  UIADD3 UR17, UPT, UPT, UR21, 0x200, URZ ;  /* 0x0000020015117890 */ /* 0x000fe2000fffe0ff */
[----:B------:R-:W-:Y:S01]  /*5740*/  UMOV UR6, UR7 ;  /* 0x0000000700067c82 */ /* 0x000fe20008000000 */
[----:B------:R-:W-:Y:S01]  /*5750*/  UMOV UR35, UR9 ;  /* 0x0000000900237c82 */ /* 0x000fe20008000000 */
[----:B------:R-:W-:-:S02]  /*5760*/  UISETP.GE.AND UP0, UPT, UR42, 0x1, UPT ;  /* 0x000000012a00788c */ /* 0x000fc4000bf06270 */
[----:B------:R-:W-:Y:S01]  /*5770*/  UISETP.NE.AND UP4, UPT, UR42, 0x1, UPT ;  /* 0x000000012a00788c */ /* 0x000fe2000bf85270 */
[----:B------:R-:W2:Y:S01]  /*5780*/  LDCU.64 UR22, c[0x0][0xb28] ;  /* 0x00016500ff1677ac */ /* 0x000ea20008000a00 */
[----:B------:R-:W-:Y:S02]  /*5790*/  UISETP.NE.AND UP6, UPT, UR15, 0x1, UPT ;  /* 0x000000010f00788c */ /* 0x000fe4000bfc5270 */
[----:B------:R-:W-:Y:S02]  /*57a0*/  UISETP.NE.AND UP5, UPT, UR30, 0x1, UPT ;  /* 0x000000011e00788c */ /* 0x000fe4000bfa5270 */
[----:B------:R-:W-:Y:S02]  /*57b0*/  UPRMT UR33, UR48, 0x654, UR33 ;  /* 0x0000065430217896 */ /* 0x000fe40008000021 */
[----:B------:R-:W-:Y:S02]  /*57c0*/  USHF.R.U32.HI UR37, URZ, UR29, UR6 ;  /* 0x0000001dff257299 */ /* 0x000fe40008011606 */
[----:B------:R-:W-:-:S02]  /*57d0*/  UPRMT UR34, UR48, 0x654, UR17 ;  /* 0x0000065430227896 */ /* 0x000fc40008000011 */
[----:B---3--:R-:W-:Y:S02]  /*57e0*/  USHF.R.U32.HI UR35, URZ, UR38, UR35 ;  /* 0x00000026ff237299 */ /* 0x008fe40008011623 */
[----:B------:R-:W-:-:S11]  /*57f0*/  UISETP.NE.AND UP2, UPT, UR4, 0x1, UPT ;  /* 0x000000010400788c */ /* 0x000fd6000bf45270 */
.L_x_123:
[C---:B------:R-:W-:Y:S02]  /*5800*/  LEA R12, R14.reuse, UR21, 0x3 ;  /* 0x000000150e0c7c11 */ /* 0x040fe4000f8e18ff */
[----:B------:R-:W-:Y:S02]  /*5810*/  SHF.L.U32 R9, R13, 0x1f, RZ ;  /* 0x0000001f0d097819 */ /* 0x000fe400000006ff */
[----:B------:R-:W-:Y:S02]  /*5820*/  LEA R10, R14, UR21, 0x4 ;  /* 0x000000150e0a7c11 */ /* 0x000fe4000f8e20ff */
[----:B---3--:R-:W3:Y:S02]  /*5830*/  SYNCS.PHASECHK.TRANS64.TRYWAIT P0, [R12+URZ+0x230], R9 ;  /* 0x000230090c0075a7 */ /* 0x008ee400080011ff */
[----:B---3--:R-:W-:Y:S05]  /*5840*/  @!P0 BRA `(.L_x_115) ;  /* 0x0000005800ac8947 */ /* 0x008fea0003800000 */
.L_x_239:
[----:B---3--:R-:W3:Y:S01]  /*5850*/  LDS.128 R8, [R10+0x2c0] ;  /* 0x0002c0000a087984 */ /* 0x008ee20000000c00 */
[----:B------:R-:W-:Y:S01]  /*5860*/  UISETP.GE.AND UP0, UPT, UR42, 0x1, UPT ;  /* 0x000000012a00788c */ /* 0x000fe2000bf06270 */
[----:B------:R-:W-:Y:S01]  /*5870*/  @!PT LDS RZ, [RZ] ;  /* 0x00000000fffff984 */ /* 0x000fe20000000800 */
[----:B------:R-:W-:Y:S01]  /*5880*/  @!PT LDS RZ, [RZ] ;  /* 0x00000000fffff984 */ /* 0x000fe20000000800 */
[----:B------:R-:W-:Y:S01]  /*5890*/  @!PT LDS RZ, [RZ] ;  /* 0x00000000fffff984 */ /* 0x000fe20000000800 */
[----:B------:R-:W-:Y:S01]  /*58a0*/  @!PT LDS RZ, [RZ] ;  /* 0x00000000fffff984 */ /* 0x000fe20000000800 */
[----:B------:R4:W-:Y:S06]  /*58b0*/  MEMBAR.ALL.CTA ;  /* 0x0000000000007992 */ /* 0x0009ec0000008000 */
[----:B----4-:R-:W4:Y:S01]  /*58c0*/  FENCE.VIEW.ASYNC.S ;  /* 0x00000000000073c6 */ /* 0x010f220000000000 */
[----:B---3--:R-:W-:Y:S11]  /*58d0*/  LOP3.LUT P0, RZ, R10, 0x1, RZ, 0xc0, !PT ;  /* 0x000000010aff7812 */ /* 0x008ff6000780c0ff */
[----:B------:R-:W-:Y:S02]  /*58e0*/  @!UPT UIADD3 URZ, UPT, UPT, URZ, URZ, URZ ;  /* 0x000000fffffff290 */ /* 0x000fe4000fffe0ff */
[----:B----4-:R-:W-:Y:S01]  /*58f0*/  VOTEU.ANY UP1, P0 ;  /* 0x0000000000ff7886 */ /* 0x010fe20000020100 */
[----:B------:R-:W-:Y:S11]  /*5900*/  PLOP3.LUT P0, PT, PT, PT, UP1, 0x80, 0x8 ;  /* 0x000000000008781c */ /* 0x000ff60003f0f018 */
[----:B------:R-:W-:Y:S02]  /*5910*/  @!UPT UIADD3 URZ, UPT, UPT, URZ, URZ, URZ ;  /* 0x000000fffffff290 */ /* 0x000fe4000fffe0ff */
[----:B------:R-:W-:Y:S02]  /*5920*/  @P0 SHF.R.U32.HI R0, RZ, 0x10, R9 ;  /* 0x00000010ff000819 */ /* 0x000fe40000011609 */
[----:B------:R-:W-:Y:S02]  /*5930*/  @P0 MOV R6, R8 ;  /* 0x0000000800060202 */ /* 0x000fe40000000f00 */
[----:B------:R-:W-:Y:S01]  /*5940*/  @P0 R2UR UR4, R0 ;  /* 0x00000000000402ca */ /* 0x000fe200000e0000 */
[----:B------:R-:W-:Y:S01]  /*5950*/  VIADD R0, R12, 0x240 ;  /* 0x000002400c007836 */ /* 0x000fe20000000000 */
[----:B------:R-:W-:Y:S02]  /*5960*/  @P0 LOP3.LUT R8, R9, 0xffff, RZ, 0xc0, !PT ;  /* 0x0000ffff09080812 */ /* 0x000fe400078ec0ff */
[----:B------:R-:W-:Y:S02]  /*5970*/  @P0 R2UR UR6, R6 ;  /* 0x00000000060602ca */ /* 0x000fe400000e0000 */
[----:B------:R-:W-:Y:S02]  /*5980*/  PRMT R0, RZ, 0x654, R0 ;  /* 0x00000654ff007816 */ /* 0x000fe40000000000 */
[----:B------:R-:W-:Y:S02]  /*5990*/  @P0 R2UR UR5, R8 ;  /* 0x00000000080502ca */ /* 0x000fe400000e0000 */
[----:B------:R3:W-:Y:S03]  /*59a0*/  SYNCS.ARRIVE.TRANS64.RED.A1T0 RZ, [R0+URZ], RZ ;  /* 0x000000ff00ff79a7 */ /* 0x0007e600081004ff */
[----:B------:R-:W-:Y:S04]  /*59b0*/  @UP1 UMOV UR26, UR4 ;  /* 0x00000004001a1c82 */ /* 0x000fe80008000000 */
[----:B------:R-:W-:Y:S04]  /*59c0*/  @UP1 UMOV UR14, UR6 ;  /* 0x00000006000e1c82 */ /* 0x000fe80008000000 */
[----:B------:R-:W-:Y:S01]  /*59d0*/  @UP1 UMOV UR13, UR5 ;  /* 0x00000005000d1c82 */ /* 0x000fe20008000000 */
[----:B------:R-:W-:Y:S05]  /*59e0*/  BRA.U !UP0, `(.L_x_116) ;  /* 0x0000000108a47547 */ /* 0x000fea000b800000 */
[----:B------:R-:W-:Y:S02]  /*59f0*/  UIMAD.WIDE.U32 UR8, UR13, UR31, URZ ;  /* 0x0000001f0d0872a5 */ /* 0x000fe4000f8e00ff */
[----:B------:R-:W-:Y:S02]  /*5a00*/  UIMAD.WIDE.U32 UR10, UR14, UR28, URZ ;  /* 0x0000001c0e0a72a5 */ /* 0x000fe4000f8e00ff */
[----:B------:R-:W-:Y:S02]  /*5a10*/  USEL UR4, UR27, UR35, !UP5 ;  /* 0x000000231b047287 */ /* 0x000fe4000e800000 */
[----:B------:R-:W-:Y:S02]  /*5a20*/  USEL UR7, UR32, UR37, !UP6 ;  /* 0x0000002520077287 */ /* 0x000fe4000f000000 */
[----:B--2---:R-:W-:Y:S02]  /*5a30*/  UIMAD.WIDE.U32 UR18, UR4, UR22, URZ ;  /* 0x00000016041272a5 */ /* 0x004fe4000f8e00ff */
[----:B------:R-:W-:Y:S01]  /*5a40*/  UIMAD.WIDE.U32 UR24, UR7, UR22, URZ ;  /* 0x00000016071872a5 */ /* 0x000fe2000f8e00ff */
[----:B------:R-:W-:Y:S02]  /*5a50*/  UMOV UR5, UR9 ;  /* 0x0000000900057c82 */ /* 0x000fe40008000000 */
[----:B------:R-:W-:Y:S03]  /*5a60*/  USHF.R.U32.HI UR6, URZ, UR38, UR5 ;  /* 0x00000026ff067299 */ /* 0x000fe60008011605 */
[----:B------:R-:W-:Y:S01]  /*5a70*/  UMOV UR5, UR11 ;  /* 0x0000000b00057c82 */ /* 0x000fe20008000000 */
[----:B------:R-:W-:Y:S02]  /*5a80*/  USEL UR6, UR13, UR6, !UP5 ;  /* 0x000000060d067287 */ /* 0x000fe4000e800000 */
[----:B------:R-:W-:Y:S02]  /*5a90*/  USHF.R.U32.HI UR8, URZ, UR29, UR5 ;  /* 0x0000001dff087299 */ /* 0x000fe40008011605 */
[----:B------:R-:W-:Y:S01]  /*5aa0*/  UIMAD.WIDE.U32 UR10, UR6, UR22, URZ ;  /* 0x00000016060a72a5 */ /* 0x000fe2000f8e00ff */
[----:B------:R-:W-:Y:S02]  /*5ab0*/  UMOV UR5, UR19 ;  /* 0x0000001300057c82 */ /* 0x000fe40008000000 */
[----:B------:R-:W-:Y:S03]  /*5ac0*/  @UP4 USHF.R.U32.HI UR4, URZ, UR23, UR5 ;  /* 0x00000017ff044299 */ /* 0x000fe60008011605 */
[----:B------:R-:W-:Y:S01]  /*5ad0*/  UMOV UR5, UR25 ;  /* 0x0000001900057c82 */ /* 0x000fe20008000000 */
[----:B------:R-:W-:Y:S02]  /*5ae0*/  UIMAD UR4, UR42, UR4, URZ ;  /* 0x000000042a0472a4 */ /* 0x000fe4000f8e02ff */
[----:B------:R-:W-:Y:S02]  /*5af0*/  @UP4 USHF.R.U32.HI UR7, URZ, UR23, UR5 ;  /* 0x00000017ff074299 */ /* 0x000fe40008011605 */
[----:B------:R-:W-:Y:S02]  /*5b00*/  USEL UR5, UR14, UR8, !UP6 ;  /* 0x000000080e057287 */ /* 0x000fe4000f000000 */
[----:B------:R-:W-:Y:S02]  /*5b10*/  UIMAD UR8, UR42, UR7, URZ ;  /* 0x000000072a0872a4 */ /* 0x000fe4000f8e02ff */
[----:B------:R-:W-:Y:S03]  /*5b20*/  UISETP.GE.AND UP0, UPT, UR6, UR4, UPT ;  /* 0x000000040600728c */ /* 0x000fe6000bf06270 */
[----:B------:R-:W-:Y:S01]  /*5b30*/  UMOV UR4, UR11 ;  /* 0x0000000b00047c82 */ /* 0x000fe20008000000 */
[----:B------:R-:W-:Y:S02]  /*5b40*/  UISETP.GE.OR UP0, UPT, UR5, UR8, UP0 ;  /* 0x000000080500728c */ /* 0x000fe40008706670 */
[----:B------:R-:W-:Y:S02]  /*5b50*/  USHF.R.U32.HI UR4, URZ, UR23, UR4 ;  /* 0x00000017ff047299 */ /* 0x000fe40008011604 */
[----:B------:R-:W-:Y:S02]  /*5b60*/  UIMAD.WIDE.U32 UR8, UR5, UR22, URZ ;  /* 0x00000016050872a5 */ /* 0x000fe4000f8e00ff */
[----:B------:R-:W-:Y:S04]  /*5b70*/  USEL UR10, UR6, UR4, !UP4 ;  /* 0x00000004060a7287 */ /* 0x000fe8000e000000 */
[----:B------:R-:W-:Y:S01]  /*5b80*/  UIADD3 UR11, UPT, UPT, -UR10, URZ, URZ ;  /* 0x000000ff0a0b7290 */ /* 0x000fe2000fffe1ff */
[----:B------:R-:W-:Y:S02]  /*5b90*/  @!UP0 UMOV UR4, UR9 ;  /* 0x0000000900048c82 */ /* 0x000fe40008000000 */
[----:B------:R-:W-:Y:S02]  /*5ba0*/  @!UP0 USHF.R.U32.HI UR4, URZ, UR23, UR4 ;  /* 0x00000017ff048299 */ /* 0x000fe40008011604 */
[----:B------:R-:W-:Y:S02]  /*5bb0*/  UIMAD UR8, UR42, UR11, UR6 ;  /* 0x0000000b2a0872a4 */ /* 0x000fe4000f8e0206 */
[----:B------:R-:W-:Y:S04]  /*5bc0*/  @!UP0 USEL UR4, UR5, UR4, !UP4 ;  /* 0x0000000405048287 */ /* 0x000fe8000e000000 */
[----:B------:R-:W-:Y:S02]  /*5bd0*/  @!UP0 UIMAD UR8, UR7, UR8, UR4 ;  /* 0x00000008070882a4 */ /* 0x000fe4000f8e0204 */
[----:B------:R-:W-:Y:S02]  /*5be0*/  @!UP0 UIADD3 UR9, UPT, UPT, UR10, -UR4, URZ ;  /* 0x800000040a098290 */ /* 0x000fe4000fffe0ff */
[----:B------:R-:W-:Y:S02]  /*5bf0*/  UIADD3 UR4, UPT, UPT, -UR5, URZ, URZ ;  /* 0x000000ff05047290 */ /* 0x000fe4000fffe1ff */
[----:B------:R-:W-:Y:S02]  /*5c00*/  UIADD3 UR7, UPT, UPT, -UR6, URZ, URZ ;  /* 0x000000ff06077290 */ /* 0x000fe4000fffe1ff */
[----:B------:R-:W-:Y:S02]  /*5c10*/  @!UP0 UIMAD UR6, UR9, UR42, UR5 ;  /* 0x0000002a090682a4 */ /* 0x000fe4000f8e0205 */
[----:B------:R-:W-:Y:S02]  /*5c20*/  UIMAD UR14, UR15, UR4, UR14 ;  /* 0x000000040f0e72a4 */ /* 0x000fe4000f8e020e */
[----:B------:R-:W-:Y:S01]  /*5c30*/  UIMAD UR13, UR30, UR7, UR13 ;  /* 0x000000071e0d72a4 */ /* 0x000fe2000f8e020d */
[----:B------:R-:W-:Y:S02]  /*5c40*/  @!UP0 UMOV UR5, UR8 ;  /* 0x0000000800058c82 */ /* 0x000fe40008000000 */
[----:B------:R-:W-:Y:S02]  /*5c50*/  UIMAD UR14, UR5, UR15, UR14 ;  /* 0x0000000f050e72a4 */ /* 0x000fe4000f8e020e */
[----:B------:R-:W-:Y:S11]  /*5c60*/  UIMAD UR13, UR6, UR30, UR13 ;  /* 0x0000001e060d72a4 */ /* 0x000ff6000f8e020d */
[----:B------:R-:W-:Y:S01]  /*5c70*/  @!UPT UIADD3 URZ, UPT, UPT, URZ, URZ, URZ ;  /* 0x000000fffffff290 */ /* 0x000fe2000fffe0ff */
.L_x_116:
[----:B------:R-:W4:Y:S01]  /*5c80*/  @!UP2 LDCU.128 UR8, c[0x0][0xb10] ;  /* 0x00016200ff08a7ac */ /* 0x000f220008000c00 */
[C---:B-1----:R-:W-:Y:S02]  /*5c90*/  ISETP.NE.U32.AND P1, PT, R4.reuse, RZ, PT ;  /* 0x000000ff0400720c */ /* 0x042fe40003f25070 */
[----:B------:R-:W-:Y:S02]  /*5ca0*/  ISETP.NE.U32.AND P0, PT, R4, RZ, PT ;  /* 0x000000ff0400720c */ /* 0x000fe40003f05070 */
[C---:B------:R-:W-:Y:S02]  /*5cb0*/  ISETP.NE.AND.EX P1, PT, R5.reuse, RZ, PT, P1 ;  /* 0x000000ff0500720c */ /* 0x040fe40003f25310 */
[----:B------:R-:W-:Y:S01]  /*5cc0*/  ISETP.NE.AND.EX P0, PT, R5, RZ, PT, P0 ;  /* 0x000000ff0500720c */ /* 0x000fe20003f05300 */
[----:B------:R-:W1:Y:S01]  /*5cd0*/  @!UP2 LDCU UR5, c[0x0][0xb0c] ;  /* 0x00016180ff05a7ac */ /* 0x000e620008000800 */
[----:B------:R-:W-:Y:S01]  /*5ce0*/  SHF.L.U32 R9, R15, 0x1f, RZ ;  /* 0x0000001f0f097819 */ /* 0x000fe200000006ff */
[----:B------:R-:W-:Y:S02]  /*5cf0*/  USHF.L.U32 UR19, UR16, 0x7, URZ ;  /* 0x0000000710137899 */ /* 0x000fe400080006ff */
[----:B------:R-:W-:Y:S02]  /*5d00*/  USHF.L.U32 UR18, UR20, 0x7, URZ ;  /* 0x0000000714127899 */ /* 0x000fe400080006ff */
[----:B----4-:R-:W-:Y:S07]  /*5d10*/  UIMAD.WIDE.U32 UR6, UR14, UR8, URZ ;  /* 0x000000080e0672a5 */ /* 0x010fee000f8e00ff */
[----:B------:R-:W-:Y:S01]  /*5d20*/  @!UP2 UMOV UR4, UR7 ;  /* 0x000000070004ac82 */ /* 0x000fe20008000000 */
[----:B-1----:R-:W-:Y:S02]  /*5d30*/  @!UP2 UISETP.NE.AND UP0, UPT, UR5, 0x1, UPT ;  /* 0x000000010500a88c */ /* 0x002fe4000bf05270 */
[----:B------:R-:W-:Y:S02]  /*5d40*/  @!UP2 USHF.R.U32.HI UR4, URZ, UR9, UR4 ;  /* 0x00000009ff04a299 */ /* 0x000fe40008011604 */
[----:B------:R-:W-:Y:S02]  /*5d50*/  UIMAD.WIDE.U32 UR6, UR13, UR11, URZ ;  /* 0x0000000b0d0672a5 */ /* 0x000fe4000f8e00ff */
[----:B------:R-:W-:Y:S02]  /*5d60*/  @!UP2 USEL UR8, UR14, UR4, !UP0 ;  /* 0x000000040e08a287 */ /* 0x000fe4000c000000 */
[----:B------:R-:W-:Y:S03]  /*5d70*/  @!UP2 UISETP.NE.AND UP0, UPT, UR10, 0x1, UPT ;  /* 0x000000010a00a88c */ /* 0x000fe6000bf05270 */
[----:B------:R-:W-:Y:S02]  /*5d80*/  @!UP2 UMOV UR6, UR7 ;  /* 0x000000070006ac82 */ /* 0x000fe40008000000 */
[----:B------:R-:W1:Y:S02]  /*5d90*/  @!UP2 LDCU UR4, c[0x0][0xb20] ;  /* 0x00016400ff04a7ac */ /* 0x000e640008000800 */
[----:B-1----:R-:W-:Y:S04]  /*5da0*/  @!UP2 USHF.R.U32.HI UR6, URZ, UR4, UR6 ;  /* 0x00000004ff06a299 */ /* 0x002fe80008011606 */
[----:B------:R-:W-:Y:S04]  /*5db0*/  @!UP2 USEL UR6, UR13, UR6, !UP0 ;  /* 0x000000060d06a287 */ /* 0x000fe8000c000000 */
[----:B------:R-:W-:Y:S02]  /*5dc0*/  @!UP2 UIADD3 UR4, UPT, UPT, -UR8, UR6, URZ ;  /* 0x000000060804a290 */ /* 0x000fe4000fffe1ff */
[----:B------:R-:W-:Y:S02]  /*5dd0*/  @!UP2 UIADD3 UR6, UPT, UPT, UR8, -UR6, URZ ;  /* 0x800000060806a290 */ /* 0x000fe4000fffe0ff */
[----:B------:R-:W-:Y:S02]  /*5de0*/  @!UP2 UIMAD UR14, UR4, UR5, UR14 ;  /* 0x00000005040ea2a4 */ /* 0x000fe4000f8e020e */
[----:B------:R-:W-:Y:S01]  /*5df0*/  @!UP2 UIMAD UR13, UR6, UR10, UR13 ;  /* 0x0000000a060da2a4 */ /* 0x000fe2000f8e020d */
[----:B------:R-:W-:Y:S11]  /*5e00*/  BRA.U UP3, `(.L_x_117) ;  /* 0x0000000103107547 */ /* 0x000ff6000b800000 */
[----:B---3--:R-:W-:Y:S04]  /*5e10*/  MOV R0, UR43 ;  /* 0x0000002b00007c02 */ /* 0x008fe80008000f00 */
[----:B------:R-:W-:Y:S04]  /*5e20*/  SHF.L.U32 R11, R0, 0x1f, RZ ;  /* 0x0000001f000b7819 */ /* 0x000fe800000006ff */
[----:B------:R-:W1:Y:S02]  /*5e30*/  SYNCS.PHASECHK.TRANS64.TRYWAIT P2, [UR21+0x228], R11 ;  /* 0x0002280bff0075a7 */ /* 0x000e640008041115 */
[----:B-1----:R-:W-:Y:S05]  /*5e40*/  @!P2 BRA `(.L_x_118) ;  /* 0x000000540040a947 */ /* 0x002fea0003800000 */
.L_x_117:
[----:B------:R-:W-:Y:S05]  /*5e50*/  @!P1 BRA `(.L_x_119) ;  /* 0x0000000000309947 */ /* 0x000fea0003800000 */
[----:B------:R-:W-:Y:S01]  /*5e60*/  ISETP.NE.U32.AND P1, PT, R2, RZ, PT ;  /* 0x000000ff0200720c */ /* 0x000fe20003f25070 */
[----:B------:R-:W4:Y:S01]  /*5e70*/  LDCU.64 UR4, c[0x0][0x358] ;  /* 0x00006b00ff0477ac */ /* 0x000f220008000a00 */
[----:B------:R-:W-:Y:S02]  /*5e80*/  IMAD.MOV.U32 R162, RZ, RZ, 0x1 ;  /* 0x00000001ffa27424 */ /* 0x000fe400078e00ff */
[----:B------:R-:W-:Y:S11]  /*5e90*/  ISETP.NE.AND.EX P1, PT, R3, RZ, PT, P1 ;  /* 0x000000ff0300720c */ /* 0x000ff60003f25310 */
[----:B------:R-:W-:Y:S02]  /*5ea0*/  @!UPT UIADD3 URZ, UPT, UPT, URZ, URZ, URZ ;  /* 0x000000fffffff290 */ /* 0x000fe4000fffe0ff */
[----:B-1----:R-:W1:Y:S01]  /*5eb0*/  @P1 LDC.64 R10, c[0x0][0x888] ;  /* 0x00022200ff0a1b82 */ /* 0x002e620000000a00 */
[----:B---3--:R-:W-:Y:S04]  /*5ec0*/  @P1 IMAD R0, R4, UR36, RZ ;  /* 0x0000002404001c24 */ /* 0x008fe8000f8e02ff */
[----:B-1----:R-:W-:Y:S04]  /*5ed0*/  @P1 IMAD.WIDE R10, R0, 0x4, R10 ;  /* 0x00000004000a1825 */ /* 0x002fe800078e020a */
[----:B------:R-:W-:Y:S01]  /*5ee0*/  HFMA2 R0, -RZ, RZ, 0, 5.9604644775390625e-08 ;  /* 0x00000001ff007431 */ /* 0x000fe200000001ff */
[----:B----45:R4:W5:Y:S04]  /*5ef0*/  @P1 LDG.E R73, desc[UR4][R10.64] ;  /* 0x000000040a491981 */ /* 0x030968000c1e1900 */
[----:B------:R-:W-:Y:S01]  /*5f00*/  @!P1 PRMT R162, R0, 0x7610, R162 ;  /* 0x0000761000a29816 */ /* 0x000fe200000000a2 */
[----:B----4-:R-:W1:Y:S06]  /*5f10*/  @!P1 LDC R73, c[0x0][0x880] ;  /* 0x00022000ff499b82 */ /* 0x010e6c0000000800 */
.L_x_119:
[----:B-1---5:R-:W-:Y:S01]  /*5f20*/  @!P0 FSETP.EQ.AND P1, PT, R73, RZ, PT ;  /* 0x000000ff4900820b */ /* 0x022fe20003f22000 */
[----:B------:R-:W-:Y:S01]  /*5f30*/  @!UPT UIADD3 URZ, UPT, UPT, URZ, URZ, URZ ;  /* 0x000000fffffff290 */ /* 0x000fe2000fffe0ff */
[----:B------:R-:W-:Y:S11]  /*5f40*/  @!P0 BRA `(.L_x_120) ;  /* 0x0000000000188947 */ /* 0x000ff60003800000 */
[----:B------:R-:W-:Y:S02]  /*5f50*/  LOP3.LUT P0, RZ, R162, 0xff, RZ, 0xc0, !PT ;  /* 0x000000ffa2ff7812 */ /* 0x000fe4000780c0ff */
[----:B------:R-:W-:Y:S04]  /*5f60*/  ISETP.NE.U32.AND P1, PT, R2, RZ, PT ;  /* 0x000000ff0200720c */ /* 0x000fe80003f25070 */
[----:B------:R-:W-:Y:S04]  /*5f70*/  ISETP.NE.AND.EX P1, PT, R3, RZ, PT, P1 ;  /* 0x000000ff0300720c */ /* 0x000fe80003f25310 */
[----:B------:R-:W-:Y:S03]  /*5f80*/  PLOP3.LUT P1, PT, P1, PT, PT, 0x8, 0x80 ;  /* 0x000000000080781c */ /* 0x000fe60000f2e170 */
[----:B------:R-:W-:Y:S11]  /*5f90*/  @P0 FSETP.EQ.AND P1, PT, R73, RZ, PT ;  /* 0x000000ff4900020b */ /* 0x000ff60003f22000 */
[----:B------:R-:W-:Y:S02]  /*5fa0*/  @!UPT UIADD3 URZ, UPT, UPT, URZ, URZ, URZ ;  /* 0x000000fffffff290 */ /* 0x000fe4000fffe0ff */
.L_x_120:
[----:B------:R-:W1:Y:S01]  /*5fb0*/  SYNCS.PHASECHK.TRANS64.TRYWAIT P2, [UR21+0x210], R9 ;  /* 0x00021009ff0075a7 */ /* 0x000e620008041115 */
[----:B------:R-:W-:Y:S04]  /*5fc0*/  ELECT P0, URZ, PT ;  /* 0x0000000000ff782f */ /* 0x000fe80003800000 */
[----:B------:R-:W-:Y:S11]  /*5fd0*/  PLOP3.LUT P1, PT, P1, P0, PT, 0xf2, 0x2f ;  /* 0x00000000002f781c */ /* 0x000ff60000f21e72 */
[----:B------:R-:W-:Y:S02]  /*5fe0*/  @!UPT UIADD3 URZ, UPT, UPT, URZ, URZ, URZ ;  /* 0x000000fffffff290 */ /* 0x000fe4000fffe0ff */
[----:B------:R-:W-:Y:S05]  /*5ff0*/  @!P1 IADD3 R8, P0, PT, R16, 0x580, RZ ;  /* 0x0000058010089810 */ /* 0x000fea0007f1e0ff */
[----:B------:R-:W-:Y:S01]  /*6000*/  @!P1 IMAD.X R6, RZ, RZ, R17, P0 ;  /* 0x000000ffff069224 */ /* 0x000fe200000e0611 */
[----:B-1----:R-:W-:Y:S07]  /*6010*/  @!P2 BRA `(.L_x_121) ;  /* 0x0000005000e4a947 */ /* 0x002fee0003800000 */
.L_x_242:
[----:B------:R-:W-:Y:S01]  /*6020*/  @!P1 R2UR UR5, R8 ;  /* 0x00000000080592ca */ /* 0x000fe200000e0000 */
[----:B------:R-:W-:Y:S01]  /*6030*/  VOTEU.ALL UP0, P1 ;  /* 0x0000000000ff7886 */ /* 0x000fe20000800000 */
[----:B------:R-:W-:Y:S01]  /*6040*/  @!P1 R2UR UR4, R6 ;  /* 0x00000000060492ca */ /* 0x000fe200000e0000 */
[----:B-1-3--:R-:W-:Y:S01]  /*6050*/  @!P1 IMAD.MOV.U32 R0, RZ, RZ, 0x2000 ;  /* 0x00002000ff009424 */ /* 0x00afe200078e00ff */
[----:B------:R-:W-:Y:S01]  /*6060*/  UMOV UR6, 0x0 ;  /* 0x0000000000067882 */ /* 0x000fe20000000000 */
[----:B------:R-:W-:Y:S01]  /*6070*/  UMOV UR7, 0x10000000 ;  /* 0x1000000000077882 */ /* 0x000fe20000000000 */
[----:B------:R-:W-:Y:S01]  /*6080*/  @!UP0 UIADD3 UR16, UPT, UPT, UR21, 0x400, URZ ;  /* 0x0000040015108890 */ /* 0x000fe2000fffe0ff */
[----:B------:R-:W-:Y:S01]  /*6090*/  VIADD R14, R14, 0x1 ;  /* 0x000000010e0e7836 */ /* 0x000fe20000000000 */
[----:B------:R-:W-:Y:S01]  /*60a0*/  VOTEU.ALL UP0, P1 ;  /* 0x0000000000ff7886 */ /* 0x000fe20000800000 */
[----:B------:R-:W-:Y:S04]  /*60b0*/  UMOV UR20, UR36 ;  /* 0x0000002400147c82 */ /* 0x000fe80008000000 */
[----:B------:R-:W-:Y:S02]  /*60c0*/  IMAD.U32 R10, RZ, RZ, UR5 ;  /* 0x00000005ff0a7e24 */ /* 0x000fe4000f8e00ff */
[----:B------:R-:W-:Y:S03]  /*60d0*/  IMAD.U32 R11, RZ, RZ, UR4 ;  /* 0x00000004ff0b7e24 */ /* 0x000fe6000f8e00ff */
[----:B------:R-:W-:Y:S02]  /*60e0*/  @!P1 R2UR UR4, R10 ;  /* 0x000000000a0492ca */ /* 0x000fe400000e0000 */
[----:B------:R-:W-:Y:S11]  /*60f0*/  @!P1 R2UR UR5, R11 ;  /* 0x000000000b0592ca */ /* 0x000ff600000e0000 */
[----:B------:R-:W-:Y:S02]  /*6100*/  @!UPT UIADD3 URZ, UPT, UPT, URZ, URZ, URZ ;  /* 0x000000fffffff290 */ /* 0x000fe4000fffe0ff */
[----:B------:R1:W-:Y:S01]  /*6110*/  @!UP0 UTMALDG.3D [UR16], [UR4], desc[UR6] ;  /* 0x00000610040085b4 */ /* 0x0003e20008011000 */
[----:B------:R1:W-:Y:S01]  /*6120*/  @!P1 SYNCS.ARRIVE.TRANS64.RED.A0TR RZ, [UR21+0x200], R0 ;  /* 0x00020000ffff99a7 */ /* 0x0003e20008300415 */
[----:B------:R-:W-:Y:S01]  /*6130*/  SYNCS.ARRIVE.TRANS64.RED.A1T0 RZ, [UR34], RZ ;  /* 0x000000ffffff79a7 */ /* 0x000fe20008100422 */
[----:B------:R-:W3:Y:S02]  /*6140*/  SYNCS.PHASECHK.TRANS64.TRYWAIT P0, [UR21+0x218], R9 ;  /* 0x00021809ff0075a7 */ /* 0x000ee40008001115 */
[----:B-1-3--:R-:W-:Y:S05]  /*6150*/  @!P0 BRA `(.L_x_122) ;  /* 0x0000005000ac8947 */ /* 0x00afea0003800000 */
.L_x_244:
[----:B------:R-:W-:Y:S01]  /*6160*/  @!P1 IADD3 R6, P0, PT, R16, 0x580, RZ ;  /* 0x0000058010069810 */ /* 0x000fe20007f1e0ff */
[----:B------:R-:W-:Y:S01]  /*6170*/  VOTEU.ALL UP0, P1 ;  /* 0x0000000000ff7886 */ /* 0x000fe20000800000 */
[----:B------:R-:W-:Y:S01]  /*6180*/  UMOV UR6, 0x0 ;  /* 0x0000000000067882 */ /* 0x000fe20000000000 */
[----:B------:R-:W-:Y:S01]  /*6190*/  UMOV UR7, 0x10000000 ;  /* 0x1000000000077882 */ /* 0x000fe20000000000 */
[----:B------:R-:W-:Y:S01]  /*61a0*/  @!P1 R2UR UR5, R6 ;  /* 0x00000000060592ca */ /* 0x000fe200000e0000 */
[----:B-1----:R-:W-:Y:S01]  /*61b0*/  @!P1 IMAD.X R0, RZ, RZ, R17, P0 ;  /* 0x000000ffff009224 */ /* 0x002fe200000e0611 */
[----:B------:R-:W-:Y:S01]  /*61c0*/  @!UP0 UIADD3 UR10, UPT, UPT, UR18, 0x40, URZ ;  /* 0x00000040120a8890 */ /* 0x000fe2000fffe0ff */
[----:B------:R-:W-:Y:S01]  /*61d0*/  ISETP.NE.AND P0, PT, R14, 0x2, PT ;  /* 0x000000020e00780c */ /* 0x000fe20003f05270 */
[----:B------:R-:W-:Y:S01]  /*61e0*/  @!UP0 UIADD3 UR8, UPT, UPT, UR21, 0x2400, URZ ;  /* 0x0000240015088890 */ /* 0x000fe2000fffe0ff */
[----:B------:R-:W-:Y:S01]  /*61f0*/  LOP3.LUT R15, R15, 0x1, RZ, 0x3c, !PT ;  /* 0x000000010f0f7812 */ /* 0x000fe200078e3cff */
[----:B------:R-:W-:Y:S01]  /*6200*/  @!UP0 UIADD3 UR9, UPT, UPT, UR21, 0x208, URZ ;  /* 0x0000020815098890 */ /* 0x000fe2000fffe0ff */
[----:B------:R-:W-:Y:S01]  /*6210*/  @!P1 R2UR UR4, R0 ;  /* 0x00000000000492ca */ /* 0x000fe200000e0000 */
[----:B------:R-:W-:Y:S01]  /*6220*/  VOTEU.ALL UP0, P1 ;  /* 0x0000000000ff7886 */ /* 0x000fe20000800000 */
[----:B------:R-:W-:Y:S01]  /*6230*/  UMOV UR11, UR19 ;  /* 0x00000013000b7c82 */ /* 0x000fe20008000000 */
[----:B------:R-:W-:Y:S01]  /*6240*/  UMOV UR12, UR36 ;  /* 0x00000024000c7c82 */ /* 0x000fe20008000000 */
[----:B------:R-:W-:Y:S01]  /*6250*/  SEL R0, RZ, 0x1, P0 ;  /* 0x00000001ff007807 */ /* 0x000fe20000000000 */
[----:B------:R-:W-:Y:S01]  /*6260*/  UIADD3 UR20, UPT, UPT, UR13, UR59, URZ ;  /* 0x0000003b0d147290 */ /* 0x000fe2000fffe0ff */
[----:B------:R-:W-:Y:S01]  /*6270*/  IMAD.U32 R8, RZ, RZ, UR5 ;  /* 0x00000005ff087e24 */ /* 0x000fe2000f8e00ff */
[----:B------:R-:W-:Y:S01]  /*6280*/  SEL R14, R14, RZ, P0 ;  /* 0x000000ff0e0e7207 */ /* 0x000fe20000000000 */
[----:B------:R-:W-:Y:S01]  /*6290*/  UIADD3 UR16, UPT, UPT, UR14, UR60, URZ ;  /* 0x0000003c0e107290 */ /* 0x000fe2000fffe0ff */
[----:B------:R-:W-:Y:S01]  /*62a0*/  LOP3.LUT R13, R13, R0, RZ, 0x3c, !PT ;  /* 0x000000000d0d7212 */ /* 0x000fe200078e3cff */
[----:B------:R-:W-:Y:S01]  /*62b0*/  UPLOP3.LUT UP3, UPT, UPT, UPT, UPT, 0x80, 0x8 ;  /* 0x000000000008789c */ /* 0x000fe20003f6f070 */
[----:B------:R-:W-:Y:S02]  /*62c0*/  UMOV UR36, UR26 ;  /* 0x0000001a00247c82 */ /* 0x000fe40008000000 */
[----:B------:R-:W-:Y:S01]  /*62d0*/  IMAD.U32 R9, RZ, RZ, UR4 ;  /* 0x00000004ff097e24 */ /* 0x000fe2000f8e00ff */
[----:B------:R-:W-:Y:S04]  /*62e0*/  @!P1 R2UR UR4, R8 ;  /* 0x00000000080492ca */ /* 0x000fe800000e0000 */
[----:B------:R-:W-:Y:S11]  /*62f0*/  @!P1 R2UR UR5, R9 ;  /* 0x00000000090592ca */ /* 0x000ff600000e0000 */
[----:B------:R-:W-:Y:S02]  /*6300*/  @!UPT UIADD3 URZ, UPT, UPT, URZ, URZ, URZ ;  /* 0x000000fffffff290 */ /* 0x000fe4000fffe0ff */
[----:B------:R3:W-:Y:S01]  /*6310*/  @!UP0 UTMALDG.3D [UR8], [UR4], desc[UR6] ;  /* 0x00000608040085b4 */ /* 0x0007e20008011000 */
[----:B------:R3:W-:Y:S01]  /*6320*/  @!P1 SYNCS.ARRIVE.TRANS64.RED.A0TR RZ, [UR21+0x208], R7 ;  /* 0x00020807ffff99a7 */ /* 0x0007e20008300415 */
[----:B------:R-:W-:Y:S01]  /*6330*/  SYNCS.ARRIVE.TRANS64.RED.A1T0 RZ, [UR33], RZ ;  /* 0x000000ffffff79a7 */ /* 0x000fe20008100421 */
[----:B------:R-:W-:Y:S05]  /*6340*/  BRA.U UP1, `(.L_x_123) ;  /* 0xfffffff5012c7547 */ /* 0x000fea000b83ffff */
[----:B------:R-:W-:-:S04]  /*6350*/  SHF.L.U32 R3, R15, 0x1f, RZ ;  /* 0x0000001f0f037819 */ /* 0x000fc800000006ff */
[----:B------:R-:W1:Y:S02]  /*6360*/  SYNCS.PHASECHK.TRANS64.TRYWAIT P0, [UR21+0x210], R3 ;  /* 0x00021003ff0075a7 */ /* 0x000e640008001115 */
[----:B-1----:R-:W-:Y:S05]  /*6370*/  @!P0 BRA `(.L_x_124) ;  /* 0x00000050003c8947 */ /* 0x002fea0003800000 */
.L_x_246:
[----:B-1----:R-:W-:-:S07]  /*6380*/  MOV R0, UR21 ;  /* 0x0000001500007c02 */ /* 0x002fce0008000f00 */
.L_x_125:
[----:B-1----:R-:W-:-:S04]  /*6390*/  SHF.L.U32 R3, R15, 0x1f, RZ ;  /* 0x0000001f0f037819 */ /* 0x002fc800000006ff */
[----:B------:R1:W4:Y:S03]  /*63a0*/  SYNCS.PHASECHK.TRANS64.TRYWAIT P0, [R0+URZ+0x218], R3 ;  /* 0x00021803000075a7 */ /* 0x00032600080011ff */
[----:B----4-:R-:W-:Y:S05]  /*63b0*/  @!P0 NANOSLEEP.SYNCS 0x989680 ;  /* 0x009896800000895d */ /* 0x010fea0003900000 */
[----:B------:R-:W4:Y:S02]  /*63c0*/  @!P0 SYNCS.PHASECHK.TRANS64 P0, [R0+URZ+0x218], R3 ;  /* 0x00021803000085a7 */ /* 0x000f2400080010ff */
[----:B--234-:R-:W-:Y:S05]  /*63d0*/  @P0 EXIT ;  /* 0x000000000000094d */ /* 0x01cfea0003800000 */
[----:B------:R-:W-:Y:S05]  /*63e0*/  BRA `(.L_x_125) ;  /* 0xfffffffc00e87947 */ /* 0x000fea000383ffff */
.L_x_114:
[----:B------:R-:W-:-:S06]  /*63f0*/  UISETP.GE.AND UP0, UPT, UR21, 0x4, UPT ;  /* 0x000000041500788c */ /* 0x000fcc000bf06270 */
[----:B------:R-:W-:-:S13]  /*6400*/  PLOP3.LUT P0, PT, PT, PT, UP0, 0x80, 0x8 ;  /* 0x000000000008781c */ /* 0x000fda0003f0f008 */
[----:B-1----:R-:W-:Y:S05]  /*6410*/  @!P0 EXIT ;  /* 0x000000000000894d */ /* 0x002fea0003800000 */
[----:B------:R-:W-:Y:S01]  /*6420*/  BAR.SYNC.DEFER_BLOCKING 0x6, 0xa0 ;  /* 0x0182800000007b1d */ /* 0x000fe20000010000 */
[C---:B------:R-:W-:Y:S01]  /*6430*/  IMAD.SHL.U32 R4, R177.reuse, 0x40, RZ ;  /* 0x00000040b1047824 */ /* 0x040fe200078e00ff */
[C---:B------:R-:W-:Y:S01]  /*6440*/  LOP3.LUT R181, R177.reuse, 0x60, RZ, 0xc0, !PT ;  /* 0x00000060b1b57812 */ /* 0x040fe200078ec0ff */
[C---:B------:R-:W-:Y:S01]  /*6450*/  IMAD.SHL.U32 R137, R177.reuse, 0x8, RZ ;  /* 0x00000008b1897824 */ /* 0x040fe200078e00ff */
[C---:B------:R-:W-:Y:S01]  /*6460*/  LOP3.LUT R179, R177.reuse, 0x2, RZ, 0xc0, !PT ;  /* 0x00000002b1b37812 */ /* 0x040fe200078ec0ff */
[----:B------:R-:W-:Y:S01]  /*6470*/  IMAD.U32 R69, R177, 0x10000, RZ ;  /* 0x00010000b1457824 */ /* 0x000fe200078e00ff */
[----:B------:R-:W-:Y:S02]  /*6480*/  UMOV UR44, 0x400 ;  /* 0x00000400002c7882 */ /* 0x000fe40000000000 */
[----:B------:R-:W1:Y:S01]  /*6490*/  LDC.64 R158, c[0x0][0x888] ;  /* 0x00022200ff9e7b82 */ /* 0x000e620000000a00 */
[----:B------:R-:W-:Y:S01]  /*64a0*/  ULEA UR44, UR48, UR44, 0x18 ;  /* 0x0000002c302c7291 */ /* 0x000fe2000f8ec0ff */
[----:B------:R-:W-:Y:S01]  /*64b0*/  LOP3.LUT R6, R4, 0x180, RZ, 0xc0, !PT ;  /* 0x0000018004067812 */ /* 0x000fe200078ec0ff */
[----:B------:R-:W-:Y:S01]  /*64c0*/  HFMA2 R165, -RZ, RZ, 0, 0 ;  /* 0x00000000ffa57431 */ /* 0x000fe200000001ff */
[----:B------:R-:W-:Y:S01]  /*64d0*/  LOP3.LUT R69, R69, 0x600000, RZ, 0xc0, !PT ;  /* 0x0060000045457812 */ /* 0x000fe200078ec0ff */
[----:B------:R-:W-:Y:S01]  /*64e0*/  UIADD3 UR4, UPT, UPT, UR44, 0x4400, URZ ;  /* 0x000044002c047890 */ /* 0x000fe2000fffe0ff */
[----:B------:R-:W-:Y:S01]  /*64f0*/  LOP3.LUT R137, R6, 0x30, R137, 0xf8, !PT ;  /* 0x0000003006897812 */ /* 0x000fe200078ef889 */
[----:B------:R-:W-:Y:S01]  /*6500*/  IMAD.MOV.U32 R68, RZ, RZ, RZ ;  /* 0x000000ffff447224 */ /* 0x000fe200078e00ff */
[----:B------:R-:W2:Y:S01]  /*6510*/  LDC.64 R160, c[0x0][0x890] ;  /* 0x00022400ffa07b82 */ /* 0x000ea20000000a00 */
[----:B------:R-:W-:-:S02]  /*6520*/  LOP3.LUT R177, R177, 0x4, RZ, 0xc0, !PT ;  /* 0x00000004b1b17812 */ /* 0x000fc400078ec0ff */
[----:B------:R-:W-:Y:S02]  /*6530*/  CS2R R170, SRZ ;  /* 0x0000000000aa7805 */ /* 0x000fe4000001ff00 */
[----:B------:R-:W-:Y:S02]  /*6540*/  LOP3.LUT R137, R137, 0x1e40, R4, 0xf8, !PT ;  /* 0x00001e4089897812 */ /* 0x000fe400078ef804 */
[----:B------:R-:W-:Y:S02]  /*6550*/  CS2R R168, SRZ ;  /* 0x0000000000a87805 */ /* 0x000fe4000001ff00 */
[----:B------:R-:W-:Y:S01]  /*6560*/  IADD3 R176, PT, PT, -R177, 0x2, RZ ;  /* 0x00000002b1b07810 */ /* 0x000fe20007ffe1ff */
[----:B------:R-:W-:Y:S01]  /*6570*/  IMAD.MOV R167, RZ, RZ, -R179 ;  /* 0x000000ffffa77224 */ /* 0x000fe200078e0ab3 */
[----:B------:R-:W-:Y:S01]  /*6580*/  MOV R180, UR4 ;  /* 0x0000000400b47c02 */ /* 0x000fe20008000f00 */
[----:B------:R-:W3:Y:S01]  /*6590*/  LDC.64 R156, c[0x0][0x8b0] ;  /* 0x00022c00ff9c7b82 */ /* 0x000ee20000000a00 */
[----:B------:R-:W4:Y:S01]  /*65a0*/  LDS R0, [UR44+0x2e0] ;  /* 0x0002e02cff007984 */ /* 0x000f220008000800 */
[----:B------:R-:W-:Y:S01]  /*65b0*/  VIADD R178, R137, UR44 ;  /* 0x0000002c89b27c36 */ /* 0x000fe20008000000 */
[----:B------:R-:W1:Y:S01]  /*65c0*/  LDCU UR57, c[0x0][0x370] ;  /* 0x00006e00ff3977ac */ /* 0x000e620008000800 */
[----:B------:R-:W-:-:S02]  /*65d0*/  IMAD.MOV R166, RZ, RZ, -R177 ;  /* 0x000000ffffa67224 */ /* 0x000fc400078e0ab1 */
[----:B------:R-:W-:Y:S01]  /*65e0*/  VIADD R178, R178, 0x400 ;  /* 0x00000400b2b27836 */ /* 0x000fe20000000000 */
[----:B------:R-:W1:Y:S01]  /*65f0*/  LDCU.64 UR62, c[0x0][0x348] ;  /* 0x00006900ff3e77ac */ /* 0x000e620008000a00 */
[----:B------:R-:W1:Y:S01]  /*6600*/  LDC.64 R138, c[0x0][0x8a8] ;  /* 0x00022a00ff8a7b82 */ /* 0x000e620000000a00 */
[----:B------:R-:W1:Y:S01]  /*6610*/  LDCU UR43, c[0x0][0xb0c] ;  /* 0x00016180ff2b77ac */ /* 0x000e620008000800 */
[----:B------:R-:W1:Y:S01]  /*6620*/  LDCU UR39, c[0x0][0xb30] ;  /* 0x00016600ff2777ac */ /* 0x000e620008000800 */
[----:B------:R-:W1:Y:S01]  /*6630*/  LDCU.64 UR46, c[0x0][0x888] ;  /* 0x00011100ff2e77ac */ /* 0x000e620008000a00 */
[----:B------:R-:W1:Y:S01]  /*6640*/  LDCU.64 UR40, c[0x0][0xb28] ;  /* 0x00016500ff2877ac */ /* 0x000e620008000a00 */
[----:B------:R-:W1:Y:S01]  /*6650*/  LDCU.128 UR52, c[0x0][0xb10] ;  /* 0x00016200ff3477ac */ /* 0x000e620008000c00 */
[----:B------:R-:W1:Y:S01]  /*6660*/  LDCU UR56, c[0x0][0x374] ;  /* 0x00006e80ff3877ac */ /* 0x000e620008000800 */
[----:B------:R-:W-:Y:S01]  /*6670*/  UIADD3 UR61, UPT, UPT, UR44, 0x400, URZ ;  /* 0x000004002c3d7890 */ /* 0x000fe2000fffe0ff */
[----:B--2-4-:R-:W-:-:S11]  /*6680*/  IMAD.IADD R69, R0, 0x1, R69 ;  /* 0x0000000100457824 */ /* 0x014fd600078e0245 */
.L_x_152:
[C---:B------:R-:W-:Y:S02]  /*6690*/  LEA R3, R165.reuse, UR44, 0x3 ;  /* 0x0000002ca5037c11 */ /* 0x040fe4000f8e18ff */
[----:B------:R-:W-:Y:S02]  /*66a0*/  SHF.L.U32 R0, R170, 0x1f, RZ ;  /* 0x0000001faa007819 */ /* 0x000fe400000006ff */
[----:B------:R-:W-:Y:S02]  /*66b0*/  LEA R5, R165, UR44, 0x4 ;  /* 0x0000002ca5057c11 */ /* 0x000fe4000f8e20ff */
[----:B------:R-:W2:Y:S02]  /*66c0*/  SYNCS.PHASECHK.TRANS64.TRYWAIT P0, [R3+URZ+0x230], R0 ;  /* 0x00023000030075a7 */ /* 0x000ea400080011ff */
[----:B-12---:R-:W-:Y:S05]  /*66d0*/  @!P0 BRA `(.L_x_126) ;  /* 0x0000004c007c8947 */ /* 0x006fea0003800000 */
.L_x_247:
[----:B------:R-:W4:Y:S01]  /*66e0*/  LDS.128 R4, [R5+0x2c0] ;  /* 0x0002c00005047984 */ /* 0x000f220000000c00 */
[----:B------:R-:W-:Y:S01]  /*66f0*/  UISETP.GE.AND UP0, UPT, UR42, 0x1, UPT ;  /* 0x000000012a00788c */ /* 0x000fe2000bf06270 */
[----:B------:R-:W-:Y:S01]  /*6700*/  @!PT LDS RZ, [RZ] ;  /* 0x00000000fffff984 */ /* 0x000fe20000000800 */
[----:B------:R-:W-:Y:S01]  /*6710*/  @!PT LDS RZ, [RZ] ;  /* 0x00000000fffff984 */ /* 0x000fe20000000800 */
[----:B------:R-:W-:Y:S01]  /*6720*/  @!PT LDS RZ, [RZ] ;  /* 0x00000000fffff984 */ /* 0x000fe20000000800 */
[----:B------:R-:W-:Y:S01]  /*6730*/  @!PT LDS RZ, [RZ] ;  /* 0x00000000fffff984 */ /* 0x000fe20000000800 */
[----:B------:R1:W-:Y:S06]  /*6740*/  MEMBAR.ALL.CTA ;  /* 0x0000000000007992 */ /* 0x0003ec0000008000 */
[----:B-1----:R-:W1:Y:S01]  /*6750*/  FENCE.VIEW.ASYNC.S ;  /* 0x00000000000073c6 */ /* 0x002e620000000000 */
[----:B----4-:R-:W-:Y:S11]  /*6760*/  LOP3.LUT P0, RZ, R6, 0x1, RZ, 0xc0, !PT ;  /* 0x0000000106ff7812 */ /* 0x010ff6000780c0ff */
[----:B------:R-:W-:Y:S02]  /*6770*/  @!UPT UIADD3 URZ, UPT, UPT, URZ, URZ, URZ ;  /* 0x000000fffffff290 */ /* 0x000fe4000fffe0ff */
[----:B-1----:R-:W-:Y:S01]  /*6780*/  VOTEU.ANY UP1, P0 ;  /* 0x0000000000ff7886 */ /* 0x002fe20000020100 */
[----:B------:R-:W-:Y:S01]  /*6790*/  PLOP3.LUT P0, PT, PT, PT, UP1, 0x80, 0x8 ;  /* 0x000000000008781c */ /* 0x000fe20003f0f018 */
[----:B------:R-:W-:Y:S11]  /*67a0*/  UP2UR UR45, UPR, URZ, 0x2 ;  /* 0x00000002ff2d7883 */ /* 0x000ff60008000000 */
[----:B------:R-:W-:Y:S01]  /*67b0*/  @!UPT UIADD3 URZ, UPT, UPT, URZ, URZ, URZ ;  /* 0x000000fffffff290 */ /* 0x000fe2000fffe0ff */
[----:B--2---:R-:W-:Y:S02]  /*67c0*/  @P0 SHF.R.U32.HI R0, RZ, 0x10, R5 ;  /* 0x00000010ff000819 */ /* 0x004fe40000011605 */
        /* <DEDUP_REMOVED lines=12> */
[----:B------:R-:W2:Y:S01]  /*6890*/  LDCU UR12, c[0x0][0xb20] ;  /* 0x00016400ff0c77ac */ /* 0x000ea20008000800 */
[----:B------:R-:W-:Y:S02]  /*68a0*/  UIMAD.WIDE.U32 UR4, UR56, UR55, URZ ;  /* 0x00000037380472a5 */ /* 0x000fe4000f8e00ff */
[----:B------:R-:W-:Y:S02]  /*68b0*/  UIMAD.WIDE.U32 UR6, UR57, UR52, URZ ;  /* 0x00000034390672a5 */ /* 0x000fe4000f8e00ff */
[----:B------:R-:W-:Y:S02]  /*68c0*/  UISETP.NE.AND UP0, UPT, UR54, 0x1, UPT ;  /* 0x000000013600788c */ /* 0x000fe4000bf05270 */
[----:B------:R-:W-:Y:S02]  /*68d0*/  UIMAD.WIDE.U32 UR8, UR37, UR55, URZ ;  /* 0x00000037250872a5 */ /* 0x000fe4000f8e00ff */
[----:B------:R-:W-:Y:S02]  /*68e0*/  UIMAD.WIDE.U32 UR10, UR38, UR52, URZ ;  /* 0x00000034260a72a5 */ /* 0x000fe4000f8e00ff */
[----:B------:R-:W-:Y:S02]  /*68f0*/  UISETP.NE.AND UP1, UPT, UR43, 0x1, UPT ;  /* 0x000000012b00788c */ /* 0x000fe4000bf25270 */
[----:B------:R-:W-:Y:S01]  /*6900*/  UISETP.NE.AND UP2, UPT, UR42, 0x1, UPT ;  /* 0x000000012a00788c */ /* 0x000fe2000bf45270 */
[----:B------:R-:W-:Y:S02]  /*6910*/  UMOV UR4, UR5 ;  /* 0x0000000500047c82 */ /* 0x000fe40008000000 */
[----:B--2---:R-:W-:Y:S03]  /*6920*/  USHF.R.U32.HI UR5, URZ, UR12, UR4 ;  /* 0x0000000cff057299 */ /* 0x004fe60008011604 */
[----:B------:R-:W-:Y:S02]  /*6930*/  UMOV UR4, UR7 ;  /* 0x0000000700047c82 */ /* 0x000fe40008000000 */
[----:B------:R-:W-:Y:S02]  /*6940*/  USHF.R.U32.HI UR7, URZ, UR53, UR4 ;  /* 0x00000035ff077299 */ /* 0x000fe40008011604 */
[----:B------:R-:W-:Y:S02]  /*6950*/  USEL UR4, UR56, UR5, !UP0 ;  /* 0x0000000538047287 */ /* 0x000fe4000c000000 */
[----:B------:R-:W-:Y:S01]  /*6960*/  USEL UR7, UR57, UR7, !UP1 ;  /* 0x0000000739077287 */ /* 0x000fe2000c800000 */
[----:B------:R-:W-:Y:S01]  /*6970*/  UMOV UR5, UR9 ;  /* 0x0000000900057c82 */ /* 0x000fe20008000000 */
[----:B------:R-:W-:Y:S02]  /*6980*/  UIMAD.WIDE.U32 UR8, UR4, UR40, URZ ;  /* 0x00000028040872a5 */ /* 0x000fe4000f8e00ff */
[----:B------:R-:W-:Y:S03]  /*6990*/  USHF.R.U32.HI UR6, URZ, UR12, UR5 ;  /* 0x0000000cff067299 */ /* 0x000fe60008011605 */
[----:B------:R-:W-:Y:S01]  /*69a0*/  UMOV UR5, UR11 ;  /* 0x0000000b00057c82 */ /* 0x000fe20008000000 */
[----:B------:R-:W-:Y:S02]  /*69b0*/  UIMAD.WIDE.U32 UR10, UR7, UR40, URZ ;  /* 0x00000028070a72a5 */ /* 0x000fe4000f8e00ff */
[----:B------:R-:W-:Y:S02]  /*69c0*/  USHF.R.U32.HI UR12, URZ, UR53, UR5 ;  /* 0x00000035ff0c7299 */ /* 0x000fe40008011605 */
[----:B------:R-:W-:Y:S01]  /*69d0*/  USEL UR6, UR37, UR6, !UP0 ;  /* 0x0000000625067287 */ /* 0x000fe2000c000000 */
[----:B------:R-:W-:Y:S02]  /*69e0*/  UMOV UR5, UR9 ;  /* 0x0000000900057c82 */ /* 0x000fe40008000000 */
[----:B------:R-:W-:Y:S01]  /*69f0*/  UMOV UR10, UR11 ;  /* 0x0000000b000a7c82 */ /* 0x000fe20008000000 */
[----:B------:R-:W-:Y:S02]  /*6a00*/  @UP2 USHF.R.U32.HI UR4, URZ, UR41, UR5 ;  /* 0x00000029ff042299 */ /* 0x000fe40008011605 */
[----:B------:R-:W-:Y:S02]  /*6a10*/  @UP2 USHF.R.U32.HI UR7, URZ, UR41, UR10 ;  /* 0x00000029ff072299 */ /* 0x000fe4000801160a */
[----:B------:R-:W-:Y:S02]  /*6a20*/  UIMAD UR4, UR42, UR4, URZ ;  /* 0x000000042a0472a4 */ /* 0x000fe4000f8e02ff */
[----:B------:R-:W-:Y:S02]  /*6a30*/  UIMAD.WIDE.U32 UR10, UR6, UR40, URZ ;  /* 0x00000028060a72a5 */ /* 0x000fe4000f8e00ff */
[----:B------:R-:W-:Y:S02]  /*6a40*/  USEL UR5, UR38, UR12, !UP1 ;  /* 0x0000000c26057287 */ /* 0x000fe4000c800000 */
[----:B------:R-:W-:Y:S02]  /*6a50*/  UIMAD UR8, UR42, UR7, URZ ;  /* 0x000000072a0872a4 */ /* 0x000fe4000f8e02ff */
[----:B------:R-:W-:Y:S03]  /*6a60*/  UISETP.GE.AND UP0, UPT, UR6, UR4, UPT ;  /* 0x000000040600728c */ /* 0x000fe6000bf06270 */
[----:B------:R-:W-:Y:S01]  /*6a70*/  UMOV UR4, UR11 ;  /* 0x0000000b00047c82 */ /* 0x000fe20008000000 */
[----:B------:R-:W-:Y:S02]  /*6a80*/  UISETP.GE.OR UP0, UPT, UR5, UR8, UP0 ;  /* 0x000000080500728c */ /* 0x000fe40008706670 */
[----:B------:R-:W-:Y:S02]  /*6a90*/  USHF.R.U32.HI UR4, URZ, UR41, UR4 ;  /* 0x00000029ff047299 */ /* 0x000fe40008011604 */
[----:B------:R-:W-:Y:S02]  /*6aa0*/  UIMAD.WIDE.U32 UR8, UR5, UR40, URZ ;  /* 0x00000028050872a5 */ /* 0x000fe4000f8e00ff */
[----:B------:R-:W-:Y:S02]  /*6ab0*/  USEL UR11, UR6, UR4, !UP2 ;  /* 0x00000004060b7287 */ /* 0x000fe4000d000000 */
[----:B------:R-:W-:Y:S02]  /*6ac0*/  UIADD3 UR8, UPT, UPT, -UR5, URZ, URZ ;  /* 0x000000ff05087290 */ /* 0x000fe4000fffe1ff */
[----:B------:R-:W-:Y:S01]  /*6ad0*/  UIADD3 UR10, UPT, UPT, -UR11, URZ, URZ ;  /* 0x000000ff0b0a7290 */ /* 0x000fe2000fffe1ff */
[----:B------:R-:W-:Y:S01]  /*6ae0*/  @!UP0 UMOV UR4, UR9 ;  /* 0x0000000900048c82 */ /* 0x000fe20008000000 */
[----:B------:R-:W-:Y:S02]  /*6af0*/  UIADD3 UR9, UPT, UPT, -UR6, URZ, URZ ;  /* 0x000000ff06097290 */ /* 0x000fe4000fffe1ff */
[----:B------:R-:W-:Y:S02]  /*6b00*/  @!UP0 USHF.R.U32.HI UR4, URZ, UR41, UR4 ;  /* 0x00000029ff048299 */ /* 0x000fe40008011604 */
[----:B------:R-:W-:Y:S02]  /*6b10*/  UIMAD UR10, UR42, UR10, UR6 ;  /* 0x0000000a2a0a72a4 */ /* 0x000fe4000f8e0206 */
[----:B------:R-:W-:Y:S04]  /*6b20*/  @!UP0 USEL UR4, UR5, UR4, !UP2 ;  /* 0x0000000405048287 */ /* 0x000fe8000d000000 */
[----:B------:R-:W-:Y:S02]  /*6b30*/  @!UP0 UIMAD UR10, UR7, UR10, UR4 ;  /* 0x0000000a070a82a4 */ /* 0x000fe4000f8e0204 */
[----:B------:R-:W-:Y:S02]  /*6b40*/  @!UP0 UIADD3 UR11, UPT, UPT, UR11, -UR4, URZ ;  /* 0x800000040b0b8290 */ /* 0x000fe4000fffe0ff */
[----:B------:R-:W-:Y:S02]  /*6b50*/  UIMAD UR7, UR43, UR8, UR38 ;  /* 0x000000082b0772a4 */ /* 0x000fe4000f8e0226 */
[----:B------:R-:W-:Y:S02]  /*6b60*/  @!UP0 UIMAD UR6, UR11, UR42, UR5 ;  /* 0x0000002a0b0682a4 */ /* 0x000fe4000f8e0205 */
[----:B------:R-:W-:Y:S01]  /*6b70*/  UIMAD UR4, UR54, UR9, UR37 ;  /* 0x00000009360472a4 */ /* 0x000fe2000f8e0225 */
[----:B------:R-:W-:Y:S02]  /*6b80*/  @!UP0 UMOV UR5, UR10 ;  /* 0x0000000a00058c82 */ /* 0x000fe40008000000 */
[----:B------:R-:W-:Y:S02]  /*6b90*/  UIMAD UR38, UR5, UR43, UR7 ;  /* 0x0000002b052672a4 */ /* 0x000fe4000f8e0207 */
[----:B------:R-:W-:Y:S11]  /*6ba0*/  UIMAD UR37, UR6, UR54, UR4 ;  /* 0x00000036062572a4 */ /* 0x000ff6000f8e0204 */
[----:B------:R-:W-:Y:S01]  /*6bb0*/  @!UPT UIADD3 URZ, UPT, UPT, URZ, URZ, URZ ;  /* 0x000000fffffff290 */ /* 0x000fe2000fffe0ff */
.L_x_127:
[----:B------:R-:W-:Y:S01]  /*6bc0*/  UISETP.NE.AND UP0, UPT, UR39, 0x1, UPT ;  /* 0x000000012700788c */ /* 0x000fe2000bf05270 */
[----:B------:R-:W-:Y:S01]  /*6bd0*/  IADD3 R165, PT, PT, R165, 0x1, RZ ;  /* 0x00000001a5a57810 */ /* 0x000fe20007ffe0ff */
[----:B------:R-:W-:Y:S02]  /*6be0*/  USHF.L.U32 UR50, UR16, 0x7, URZ ;  /* 0x0000000710327899 */ /* 0x000fe400080006ff */
[----:B------:R-:W-:Y:S07]  /*6bf0*/  USHF.L.U32 UR49, UR20, 0x7, URZ ;  /* 0x0000000714317899 */ /* 0x000fee00080006ff */
[----:B------:R-:W2:Y:S01]  /*6c00*/  @!UP0 LDCU.128 UR12, c[0x0][0xb10] ;  /* 0x00016200ff0c87ac */ /* 0x000ea20008000c00 */
[----:B------:R-:W4:Y:S01]  /*6c10*/  @!UP0 LDCU UR5, c[0x0][0xb0c] ;  /* 0x00016180ff0587ac */ /* 0x000f220008000800 */
[----:B------:R-:W3:Y:S01]  /*6c20*/  @!UP0 LDCU UR10, c[0x0][0xb20] ;  /* 0x00016400ff0a87ac */ /* 0x000ee20008000800 */
[----:B--2---:R-:W-:Y:S02]  /*6c30*/  UIMAD.WIDE.U32 UR8, UR38, UR12, URZ ;  /* 0x0000000c260872a5 */ /* 0x004fe4000f8e00ff */
[----:B------:R-:W-:Y:S02]  /*6c40*/  UIMAD.WIDE.U32 UR6, UR37, UR15, URZ ;  /* 0x0000000f250672a5 */ /* 0x000fe4000f8e00ff */
[----:B------:R-:W-:Y:S03]  /*6c50*/  @!UP0 UISETP.NE.AND UP1, UPT, UR14, 0x1, UPT ;  /* 0x000000010e00888c */ /* 0x000fe6000bf25270 */
[----:B------:R-:W-:Y:S01]  /*6c60*/  @!UP0 UMOV UR4, UR9 ;  /* 0x0000000900048c82 */ /* 0x000fe20008000000 */
[----:B----4-:R-:W-:Y:S02]  /*6c70*/  @!UP0 UISETP.NE.AND UP2, UPT, UR5, 0x1, UPT ;  /* 0x000000010500888c */ /* 0x010fe4000bf45270 */
[----:B------:R-:W-:Y:S01]  /*6c80*/  @!UP0 USHF.R.U32.HI UR4, URZ, UR13, UR4 ;  /* 0x0000000dff048299 */ /* 0x000fe20008011604 */
[----:B------:R-:W-:Y:S02]  /*6c90*/  @!UP0 UMOV UR6, UR7 ;  /* 0x0000000700068c82 */ /* 0x000fe40008000000 */
[----:B---3--:R-:W-:Y:S02]  /*6ca0*/  @!UP0 USHF.R.U32.HI UR6, URZ, UR10, UR6 ;  /* 0x0000000aff068299 */ /* 0x008fe40008011606 */
[----:B------:R-:W-:Y:S02]  /*6cb0*/  @!UP0 USEL UR7, UR38, UR4, !UP2 ;  /* 0x0000000426078287 */ /* 0x000fe4000d000000 */
[----:B------:R-:W-:Y:S04]  /*6cc0*/  @!UP0 USEL UR6, UR37, UR6, !UP1 ;  /* 0x0000000625068287 */ /* 0x000fe8000c800000 */
[----:B------:R-:W-:Y:S02]  /*6cd0*/  @!UP0 UIADD3 UR4, UPT, UPT, -UR7, UR6, URZ ;  /* 0x0000000607048290 */ /* 0x000fe4000fffe1ff */
[----:B------:R-:W-:Y:S02]  /*6ce0*/  @!UP0 UIADD3 UR6, UPT, UPT, UR7, -UR6, URZ ;  /* 0x8000000607068290 */ /* 0x000fe4000fffe0ff */
[----:B------:R-:W-:Y:S02]  /*6cf0*/  @!UP0 UIMAD UR38, UR4, UR5, UR38 ;  /* 0x00000005042682a4 */ /* 0x000fe4000f8e0226 */
[----:B------:R-:W-:Y:S02]  /*6d00*/  @!UP0 UIMAD UR37, UR6, UR14, UR37 ;  /* 0x0000000e062582a4 */ /* 0x000fe4000f8e0225 */
[----:B------:R-:W-:Y:S09]  /*6d10*/  ULOP3.LUT UP0, URZ, UR61, 0x1b0, URZ, 0xc0, !UPT ;  /* 0x000001b03dff7892 */ /* 0x000ff2000f80c0ff */
[----:B------:R-:W-:Y:S05]  /*6d20*/  BRA.U !UP0, `(.L_x_128) ;  /* 0x0000000108407547 */ /* 0x000fea000b800000 */
[----:B------:R-:W2:Y:S01]  /*6d30*/  LDCU.64 UR8, c[0x4][0x80] ;  /* 0x01001000ff0877ac */ /* 0x000ea20008000a00 */
[----:B------:R-:W-:Y:S01]  /*6d40*/  MOV R3, 0x0 ;  /* 0x0000000000037802 */ /* 0x000fe20000000f00 */
[----:B------:R-:W-:Y:S02]  /*6d50*/  HFMA2 R12, -RZ, RZ, 0, 5.9604644775390625e-08 ;  /* 0x00000001ff0c7431 */ /* 0x000fe400000001ff */
[----:B------:R-:W-:Y:S02]  /*6d60*/  IMAD.MOV.U32 R8, RZ, RZ, 0x70 ;  /* 0x00000070ff087424 */ /* 0x000fe400078e00ff */
[----:B------:R-:W-:Y:S01]  /*6d70*/  IMAD.MOV.U32 R13, RZ, RZ, RZ ;  /* 0x000000ffff0d7224 */ /* 0x000fe200078e00ff */
[----:B------:R-:W3:Y:S01]  /*6d80*/  LDCU.64 UR6, c[0x4][0x88] ;  /* 0x01001100ff0677ac */ /* 0x000ee20008000a00 */
[----:B------:R-:W4:Y:S01]  /*6d90*/  LDC.64 R2, c[0x4][R3] ;  /* 0x0100000003027b82 */ /* 0x000f220000000a00 */
[----:B------:R-:W1:Y:S01]  /*6da0*/  LDCU.64 UR4, c[0x4][0x8] ;  /* 0x01000100ff0477ac */ /* 0x000e620008000a00 */
[----:B--2---:R-:W-:Y:S01]  /*6db0*/  MOV R5, UR9 ;  /* 0x0000000900057c02 */ /* 0x004fe20008000f00 */
[----:B------:R-:W-:Y:S01]  /*6dc0*/  IMAD.U32 R4, RZ, RZ, UR8 ;  /* 0x00000008ff047e24 */ /* 0x000fe2000f8e00ff */
[----:B---3--:R-:W-:Y:S01]  /*6dd0*/  MOV R7, UR7 ;  /* 0x0000000700077c02 */ /* 0x008fe20008000f00 */
[----:B------:R-:W-:Y:S01]  /*6de0*/  IMAD.U32 R6, RZ, RZ, UR6 ;  /* 0x00000006ff067e24 */ /* 0x000fe2000f8e00ff */
[----:B-1----:R-:W-:Y:S01]  /*6df0*/  MOV R11, UR5 ;  /* 0x00000005000b7c02 */ /* 0x002fe20008000f00 */
[----:B------:R-:W-:Y:S02]  /*6e00*/  IMAD.U32 R10, RZ, RZ, UR4 ;  /* 0x00000004ff0a7e24 */ /* 0x000fe4000f8e00ff */
[----:B------:R-:W-:Y:S07]  /*6e10*/  LEPC R20, `(.L_x_128) ;  /* 0x000000001014794e */ /* 0x000fee0000000000 */
[----:B----45:R-:W-:Y:S05]  /*6e20*/  CALL.ABS.NOINC R2 ;  /* 0x0000000002007343 */ /* 0x030fea0003c00000 */
.L_x_128:
[----:B------:R-:W-:Y:S01]  /*6e30*/  LOP3.LUT P0, RZ, R180, 0x1b0, RZ, 0xc0, !PT ;  /* 0x000001b0b4ff7812 */ /* 0x000fe2000780c0ff */
[----:B------:R-:W-:Y:S11]  /*6e40*/  BSSY.RECONVERGENT B6, `(.L_x_129) ;  /* 0x0000013000067945 */ /* 0x000ff60003800200 */
[----:B------:R-:W-:Y:S01]  /*6e50*/  @!UPT UIADD3 URZ, UPT, UPT, URZ, URZ, URZ ;  /* 0x000000fffffff290 */ /* 0x000fe2000fffe0ff */
[----:B------:R-:W-:Y:S05]  /*6e60*/  @!P0 BRA `(.L_x_130) ;  /* 0x0000000000408947 */ /* 0x000fea0003800000 */
        /* <DEDUP_REMOVED lines=16> */
.L_x_130:
[----:B------:R-:W-:Y:S05]  /*6f70*/  BSYNC.RECONVERGENT B6 ;  /* 0x0000000000067941 */ /* 0x000fea0003800200 */
.L_x_129:
[----:B------:R-:W-:Y:S02]  /*6f80*/  ISETP.NE.U32.AND P0, PT, RZ, UR46, PT ;  /* 0x0000002eff007c0c */ /* 0x000fe4000bf05070 */
[C---:B------:R-:W-:Y:S02]  /*6f90*/  ISETP.NE.U32.AND P4, PT, R160.reuse, RZ, PT ;  /* 0x000000ffa000720c */ /* 0x040fe40003f85070 */
[----:B------:R-:W-:Y:S02]  /*6fa0*/  ISETP.NE.U32.AND P1, PT, R160, RZ, PT ;  /* 0x000000ffa000720c */ /* 0x000fe40003f25070 */
[----:B------:R-:W-:Y:S02]  /*6fb0*/  ISETP.NE.AND.EX P0, PT, RZ, UR47, PT, P0 ;  /* 0x0000002fff007c0c */ /* 0x000fe4000bf05300 */
[C---:B------:R-:W-:Y:S02]  /*6fc0*/  ISETP.NE.AND.EX P4, PT, R161.reuse, RZ, PT, P4 ;  /* 0x000000ffa100720c */ /* 0x040fe40003f85340 */
[----:B------:R-:W-:Y:S02]  /*6fd0*/  ISETP.NE.AND.EX P1, PT, R161, RZ, P0, P1 ;  /* 0x000000ffa100720c */ /* 0x000fe40000725310 */
[----:B------:R-:W-:Y:S02]  /*6fe0*/  ISETP.NE.U32.AND P5, PT, R156, RZ, PT ;  /* 0x000000ff9c00720c */ /* 0x000fe40003fa5070 */
[----:B------:R-:W-:Y:S02]  /*6ff0*/  ISETP.NE.U32.AND P2, PT, RZ, UR46, PT ;  /* 0x0000002eff007c0c */ /* 0x000fe4000bf45070 */
[----:B------:R-:W-:Y:S02]  /*7000*/  PLOP3.LUT P0, PT, PT, PT, PT, 0x8, 0x80 ;  /* 0x000000000080781c */ /* 0x000fe40003f0e170 */
[----:B------:R-:W-:Y:S02]  /*7010*/  ISETP.NE.AND.EX P5, PT, R157, RZ, PT, P5 ;  /* 0x000000ff9d00720c */ /* 0x000fe40003fa5350 */
[----:B------:R-:W-:Y:S03]  /*7020*/  ISETP.NE.AND.EX P2, PT, RZ, UR47, PT, P2 ;  /* 0x0000002fff007c0c */ /* 0x000fe6000bf45320 */
[----:B------:R-:W-:Y:S01]  /*7030*/  @!P1 PLOP3.LUT P0, PT, P4, PT, PT, 0x80, 0x8 ;  /* 0x000000000008981c */ /* 0x000fe2000270f070 */
[----:B------:R-:W-:Y:S01]  /*7040*/  @!UPT UIADD3 URZ, UPT, UPT, URZ, URZ, URZ ;  /* 0x000000fffffff290 */ /* 0x000fe2000fffe0ff */
[----:B------:R-:W-:Y:S11]  /*7050*/  @!P4 BRA `(.L_x_131) ;  /* 0x000000000030c947 */ /* 0x000ff60003800000 */
[----:B------:R-:W-:Y:S01]  /*7060*/  ISETP.NE.U32.AND P3, PT, R158, RZ, PT ;  /* 0x000000ff9e00720c */ /* 0x000fe20003f65070 */
[----:B------:R-:W2:Y:S01]  /*7070*/  LDCU.64 UR4, c[0x0][0x358] ;  /* 0x00006b00ff0477ac */ /* 0x000ea20008000a00 */
[----:B------:R-:W-:Y:S02]  /*7080*/  IMAD.MOV.U32 R162, RZ, RZ, 0x1 ;  /* 0x00000001ffa27424 */ /* 0x000fe400078e00ff */
[----:B------:R-:W-:Y:S11]  /*7090*/  ISETP.NE.AND.EX P3, PT, R159, RZ, PT, P3 ;  /* 0x000000ff9f00720c */ /* 0x000ff60003f65330 */
[----:B------:R-:W-:Y:S02]  /*70a0*/  @!UPT UIADD3 URZ, UPT, UPT, URZ, URZ, URZ ;  /* 0x000000fffffff290 */ /* 0x000fe4000fffe0ff */
[----:B------:R-:W3:Y:S01]  /*70b0*/  @P3 LDC.64 R2, c[0x0][0x888] ;  /* 0x00022200ff023b82 */ /* 0x000ee20000000a00 */
[----:B-1----:R-:W-:Y:S04]  /*70c0*/  @P3 IMAD R0, R160, UR36, RZ ;  /* 0x00000024a0003c24 */ /* 0x002fe8000f8e02ff */
[----:B---3--:R-:W-:Y:S04]  /*70d0*/  @P3 IMAD.WIDE R2, R0, 0x4, R2 ;  /* 0x0000000400023825 */ /* 0x008fe800078e0202 */
[----:B------:R-:W-:Y:S01]  /*70e0*/  HFMA2 R0, -RZ, RZ, 0, 5.9604644775390625e-08 ;  /* 0x00000001ff007431 */ /* 0x000fe200000001ff */
[----:B--2--5:R2:W5:Y:S04]  /*70f0*/  @P3 LDG.E R73, desc[UR4][R2.64] ;  /* 0x0000000402493981 */ /* 0x024568000c1e1900 */
[----:B------:R-:W-:Y:S01]  /*7100*/  @!P3 PRMT R162, R0, 0x7610, R162 ;  /* 0x0000761000a2b816 */ /* 0x000fe200000000a2 */
[----:B--2---:R-:W3:Y:S06]  /*7110*/  @!P3 LDC R73, c[0x0][0x880] ;  /* 0x00022000ff49bb82 */ /* 0x004eec0000000800 */
.L_x_131:
[----:B------:R-:W-:Y:S05]  /*7120*/  @!P5 BRA `(.L_x_132) ;  /* 0x000000000024d947 */ /* 0x000fea0003800000 */
[----:B------:R-:W-:Y:S01]  /*7130*/  ISETP.NE.U32.AND P3, PT, R138, RZ, PT ;  /* 0x000000ff8a00720c */ /* 0x000fe20003f65070 */
[----:B------:R-:W2:Y:S03]  /*7140*/  LDCU.64 UR4, c[0x0][0x358] ;  /* 0x00006b00ff0477ac */ /* 0x000ea60008000a00 */
[----:B------:R-:W-:Y:S11]  /*7150*/  ISETP.NE.AND.EX P3, PT, R139, RZ, PT, P3 ;  /* 0x000000ff8b00720c */ /* 0x000ff60003f65330 */
[----:B------:R-:W-:Y:S02]  /*7160*/  @!UPT UIADD3 URZ, UPT, UPT, URZ, URZ, URZ ;  /* 0x000000fffffff290 */ /* 0x000fe4000fffe0ff */
[----:B------:R-:W4:Y:S01]  /*7170*/  @P3 LDC.64 R2, c[0x0][0x8a8] ;  /* 0x00022a00ff023b82 */ /* 0x000f220000000a00 */
[----:B-1----:R-:W-:Y:S04]  /*7180*/  @P3 IMAD R0, R156, UR36, RZ ;  /* 0x000000249c003c24 */ /* 0x002fe8000f8e02ff */
[----:B----4-:R-:W-:Y:S05]  /*7190*/  @P3 IMAD.WIDE R2, R0, 0x4, R2 ;  /* 0x0000000400023825 */ /* 0x010fea00078e0202 */
[----:B--2--5:R2:W5:Y:S02]  /*71a0*/  @P3 LDG.E R70, desc[UR4][R2.64] ;  /* 0x0000000402463981 */ /* 0x024564000c1e1900 */
[----:B--2---:R-:W4:Y:S02]  /*71b0*/  @!P3 LDC R70, c[0x0][0x8a0] ;  /* 0x00022800ff46bb82 */ /* 0x004f240000000800 */
.L_x_132:
[----:B---3-5:R-:W-:Y:S01]  /*71c0*/  FSETP.NEU.AND P3, PT, R73, RZ, PT ;  /* 0x000000ff4900720b */ /* 0x028fe20003f6d000 */
[----:B------:R-:W-:Y:S01]  /*71d0*/  BSSY B1, `(.L_x_133) ;  /* 0x0000046000017945 */ /* 0x000fe20003800000 */
[----:B------:R-:W-:Y:S01]  /*71e0*/  SEL R7, RZ, 0xffffffff, P2 ;  /* 0xffffffffff077807 */ /* 0x000fe20001000000 */
[----:B------:R-:W-:Y:S01]  /*71f0*/  IMAD.MOV.U32 R193, RZ, RZ, 0x1 ;  /* 0x00000001ffc17424 */ /* 0x000fe200078e00ff */
[----:B-1----:R-:W-:Y:S01]  /*7200*/  @!P1 SEL R0, RZ, 0xffffffff, P3 ;  /* 0xffffffffff009807 */ /* 0x002fe20001800000 */
[----:B------:R-:W-:Y:S01]  /*7210*/  IMAD R71, R68, 0x80, R69 ;  /* 0x0000008044477824 */ /* 0x000fe200078e0245 */
[----:B------:R-:W-:Y:S02]  /*7220*/  LOP3.LUT P2, RZ, R162, 0xff, RZ, 0xc0, !PT ;  /* 0x000000ffa2ff7812 */ /* 0x000fe4000784c0ff */
[----:B------:R-:W-:Y:S02]  /*7230*/  CS2R R154, SRZ ;  /* 0x00000000009a7805 */ /* 0x000fe4000001ff00 */
[----:B------:R-:W-:Y:S02]  /*7240*/  LEA R3, R169, UR44, 0x3 ;  /* 0x0000002ca9037c11 */ /* 0x000fe4000f8e18ff */
[----:B------:R-:W-:Y:S02]  /*7250*/  CS2R R152, SRZ ;  /* 0x0000000000987805 */ /* 0x000fe4000001ff00 */
[----:B------:R-:W-:Y:S02]  /*7260*/  @P0 SEL R0, R7, R0, !P2 ;  /* 0x0000000007000207 */ /* 0x000fe40005000000 */
[----:B------:R-:W-:Y:S02]  /*7270*/  CS2R R150, SRZ ;  /* 0x0000000000967805 */ /* 0x000fe4000001ff00 */
[----:B------:R-:W-:Y:S02]  /*7280*/  LEA R164, R68, UR44, 0x3 ;  /* 0x0000002c44a47c11 */ /* 0x000fe4000f8e18ff */
[----:B------:R-:W-:Y:S02]  /*7290*/  CS2R R148, SRZ ;  /* 0x0000000000947805 */ /* 0x000fe4000001ff00 */
[----:B------:R-:W-:Y:S02]  /*72a0*/  @!P1 LOP3.LUT R0, R0, 0x1, RZ, 0xc0, !PT ;  /* 0x0000000100009812 */ /* 0x000fe400078ec0ff */
[----:B------:R-:W-:Y:S02]  /*72b0*/  CS2R R146, SRZ ;  /* 0x0000000000927805 */ /* 0x000fe4000001ff00 */
[----:B------:R-:W-:Y:S02]  /*72c0*/  SHF.L.U32 R5, R171, 0x1f, RZ ;  /* 0x0000001fab057819 */ /* 0x000fe400000006ff */
[----:B------:R-:W-:Y:S02]  /*72d0*/  CS2R R144, SRZ ;  /* 0x0000000000907805 */ /* 0x000fe4000001ff00 */
[----:B------:R-:W-:Y:S02]  /*72e0*/  ISETP.NE.U32.OR P6, PT, R0, 0x1, P1 ;  /* 0x000000010000780c */ /* 0x000fe40000fc5470 */
[----:B------:R-:W-:Y:S02]  /*72f0*/  CS2R R142, SRZ ;  /* 0x00000000008e7805 */ /* 0x000fe4000001ff00 */
[----:B------:R-:W-:Y:S02]  /*7300*/  SEL R0, RZ, 0xffffffff, P3 ;  /* 0xffffffffff007807 */ /* 0x000fe40001800000 */
[----:B------:R-:W-:Y:S02]  /*7310*/  CS2R R140, SRZ ;  /* 0x00000000008c7805 */ /* 0x000fe4000001ff00 */
[----:B------:R-:W-:Y:S02]  /*7320*/  P2R R172, PR, RZ, 0x40 ;  /* 0x00000040ffac7803 */ /* 0x000fe40000000000 */
[----:B------:R-:W-:Y:S04]  /*7330*/  @P4 SEL R0, R7, R0, !P2 ;  /* 0x0000000007004207 */ /* 0x000fe80005000000 */
[----:B------:R-:W-:Y:S02]  /*7340*/  LOP3.LUT R0, R0, 0x1, RZ, 0xc0, !PT ;  /* 0x0000000100007812 */ /* 0x000fe400078ec0ff */
[----:B------:R-:W-:Y:S02]  /*7350*/  @P6 SHF.L.U32 R2, R168, 0x1f, RZ ;  /* 0x0000001fa8026819 */ /* 0x000fe400000006ff */
[----:B------:R-:W-:Y:S02]  /*7360*/  ISETP.NE.U32.AND P5, PT, R0, 0x1, PT ;  /* 0x000000010000780c */ /* 0x000fe40003fa5070 */
[----:B------:R-:W1:Y:S02]  /*7370*/  @P6 SYNCS.PHASECHK.TRANS64.TRYWAIT P1, [R3+URZ+0x200], R2 ;  /* 0x00020002030065a7 */ /* 0x000e6400080211ff */
[----:B------:R-:W-:Y:S01]  /*7380*/  P2R R194, PR, RZ, 0x20 ;  /* 0x00000020ffc27803 */ /* 0x000fe20000000000 */
[----:B------:R2:W3:Y:S01]  /*7390*/  SYNCS.PHASECHK.TRANS64.TRYWAIT P0, [R164+URZ+0x250], R5 ;  /* 0x00025005a40075a7 */ /* 0x0004e200080011ff */
[----:B-1----:R-:W-:Y:S01]  /*73a0*/  @P6 SEL R193, RZ, 0x1, !P1 ;  /* 0x00000001ffc16807 */ /* 0x002fe20004800000 */
[----:B--2---:R-:W-:Y:S06]  /*73b0*/  @!P6 BRA `(.L_x_134) ;  /* 0x00000000009ce947 */ /* 0x004fec0003800000 */
[----:B------:R-:W-:Y:S01]  /*73c0*/  @P5 IMAD R8, R169, 0x2000, R178 ;  /* 0x00002000a9085824 */ /* 0x000fe200078e02b2 */
[----:B------:R-:W1:Y:S01]  /*73d0*/  S2R R0, SR_CgaCtaId ;  /* 0x0000000000007919 */ /* 0x000e620000008800 */
[----:B------:R-:W-:Y:S01]  /*73e0*/  ISETP.NE.AND P1, PT, R193, RZ, PT ;  /* 0x000000ffc100720c */ /* 0x000fe20003f25270 */
[----:B------:R-:W-:Y:S01]  /*73f0*/  BSSY B0, `(.L_x_135) ;  /* 0x0000010000007945 */ /* 0x000fe20003800000 */
[--C-:B------:R-:W-:Y:S01]  /*7400*/  @P5 IMAD R7, R179, -0x10, R8.reuse ;  /* 0xfffffff0b3075824 */ /* 0x100fe200078e0208 */
[----:B------:R-:W-:Y:S01]  /*7410*/  CS2R R142, SRZ ;  /* 0x00000000008e7805 */ /* 0x000fe2000001ff00 */
[----:B------:R-:W-:Y:S01]  /*7420*/  @P5 IMAD R6, R177, -0x10, R8 ;  /* 0xfffffff0b1065824 */ /* 0x000fe200078e0208 */
[----:B------:R-:W-:Y:S01]  /*7430*/  CS2R R140, SRZ ;  /* 0x00000000008c7805 */ /* 0x000fe2000001ff00 */
[----:B------:R-:W-:Y:S01]  /*7440*/  @P5 IMAD R4, R176, 0x10, R7 ;  /* 0x00000010b0045824 */ /* 0x000fe200078e0207 */
[----:B------:R-:W-:Y:S02]  /*7450*/  CS2R R150, SRZ ;  /* 0x0000000000967805 */ /* 0x000fe4000001ff00 */
[----:B------:R-:W-:Y:S02]  /*7460*/  CS2R R148, SRZ ;  /* 0x0000000000947805 */ /* 0x000fe4000001ff00 */
[----:B------:R-:W-:Y:S02]  /*7470*/  CS2R R146, SRZ ;  /* 0x0000000000927805 */ /* 0x000fe4000001ff00 */
[----:B------:R-:W-:Y:S02]  /*7480*/  CS2R R144, SRZ ;  /* 0x0000000000907805 */ /* 0x000fe4000001ff00 */
[----:B------:R-:W-:Y:S02]  /*7490*/  CS2R R154, SRZ ;  /* 0x00000000009a7805 */ /* 0x000fe4000001ff00 */
[----:B------:R-:W-:Y:S01]  /*74a0*/  CS2R R152, SRZ ;  /* 0x0000000000987805 */ /* 0x000fe2000001ff00 */
[----:B------:R-:W-:Y:S06]  /*74b0*/  @P1 BRA `(.L_x_136) ;  /* 0x00000000000c1947 */ /* 0x000fec0003800000 */
[----:B------:R-:W-:Y:S04]  /*74c0*/  SHF.L.U32 R2, R168, 0x1f, RZ ;  /* 0x0000001fa8027819 */ /* 0x000fe800000006ff */
[----:B------:R-:W2:Y:S02]  /*74d0*/  SYNCS.PHASECHK.TRANS64.TRYWAIT P1, [R3+URZ+0x200], R2 ;  /* 0x00020002030075a7 */ /* 0x000ea400080211ff */
[----:B--2---:R-:W-:Y:S05]  /*74e0*/  @!P1 BRA `(.L_x_137) ;  /* 0x00000040000c9947 */ /* 0x004fea0003800000 */
.L_x_136:
[----:B------:R-:W-:Y:S05]  /*74f0*/  BSYNC B0 ;  /* 0x0000000000007941 */ /* 0x000fea0003800000 */
.L_x_135:
[----:B------:R-:W-:Y:S01]  /*7500*/  ISETP.NE.AND P1, PT, R194, RZ, PT ;  /* 0x000000ffc200720c */ /* 0x000fe20003f25270 */
[----:B--2---:R-:W-:Y:S02]  /*7510*/  VIADD R3, R3, 0x210 ;  /* 0x0000021003037836 */ /* 0x004fe40000000000 */
[----:B------:R-:W-:Y:S03]  /*7520*/  VIADD R169, R169, 0x1 ;  /* 0x00000001a9a97836 */ /* 0x000fe60000000000 */
[----:B-1----:R-:W-:Y:S07]  /*7530*/  PRMT R0, R0, 0x654, R3 ;  /* 0x0000065400007816 */ /* 0x002fee0000000003 */
[----:B------:R1:W2:Y:S04]  /*7540*/  @P1 LDS.128 R140, [R8] ;  /* 0x00000000088c1984 */ /* 0x0002a80000000c00 */
[----:B------:R1:W1:Y:S04]  /*7550*/  @P1 LDS.128 R148, [R6+0x20] ;  /* 0x0000200006941984 */ /* 0x0002680000000c00 */
[----:B------:R1:W1:Y:S04]  /*7560*/  @P1 LDS.128 R144, [R7+0x10] ;  /* 0x0000100007901984 */ /* 0x0002680000000c00 */
[----:B------:R1:W1:Y:S01]  /*7570*/  @P1 LDS.128 R152, [R4+0x10] ;  /* 0x0000100004981984 */ /* 0x0002620000000c00 */
[C---:B------:R-:W-:Y:S01]  /*7580*/  ISETP.NE.AND P1, PT, R169.reuse, 0x2, PT ;  /* 0x00000002a900780c */ /* 0x040fe20003f25270 */
[----:B------:R-:W-:Y:S01]  /*7590*/  @!PT LDS RZ, [RZ] ;  /* 0x00000000fffff984 */ /* 0x000fe20000000800 */
[----:B------:R-:W-:Y:S01]  /*75a0*/  @!PT LDS RZ, [RZ] ;  /* 0x00000000fffff984 */ /* 0x000fe20000000800 */
[----:B------:R-:W-:Y:S01]  /*75b0*/  @!PT LDS RZ, [RZ] ;  /* 0x00000000fffff984 */ /* 0x000fe20000000800 */
[----:B------:R-:W-:Y:S01]  /*75c0*/  @!PT LDS RZ, [RZ] ;  /* 0x00000000fffff984 */ /* 0x000fe20000000800 */
[----:B------:R5:W-:Y:S06]  /*75d0*/  MEMBAR.ALL.CTA ;  /* 0x0000000000007992 */ /* 0x000bec0000008000 */
[----:B-----5:R-:W5:Y:S01]  /*75e0*/  FENCE.VIEW.ASYNC.S ;  /* 0x00000000000073c6 */ /* 0x020f620000000000 */
[----:B------:R-:W-:Y:S02]  /*75f0*/  SEL R3, RZ, 0x1, P1 ;  /* 0x00000001ff037807 */ /* 0x000fe40000800000 */
[----:B------:R-:W-:Y:S02]  /*7600*/  SEL R169, R169, RZ, P1 ;  /* 0x000000ffa9a97207 */ /* 0x000fe40000800000 */
[----:B------:R-:W-:Y:S01]  /*7610*/  LOP3.LUT R168, R168, R3, RZ, 0x3c, !PT ;  /* 0x00000003a8a87212 */ /* 0x000fe200078e3cff */
[----:B-----5:R1:W-:Y:S06]  /*7620*/  SYNCS.ARRIVE.TRANS64.RED.A1T0 RZ, [R0+URZ], RZ ;  /* 0x000000ff00ff79a7 */ /* 0x0203ec00081004ff */
.L_x_134:
[----:B------:R-:W-:Y:S05]  /*7630*/  BSYNC B1 ;  /* 0x0000000000017941 */ /* 0x000fea0003800000 */
.L_x_133:
[----:B-1----:R-:W-:Y:S04]  /*7640*/  SHF.R.U32.HI R0, RZ, 0x15, R71 ;  /* 0x00000015ff007819 */ /* 0x002fe80000011647 */
[----:B------:R-:W-:Y:S01]  /*7650*/  LOP3.LUT P1, RZ, R0, 0x3, R163, 0x48, !PT ;  /* 0x0000000300ff7812 */ /* 0x000fe200078248a3 */
[----:B------:R-:W-:Y:S01]  /*7660*/  @!UPT UIADD3 URZ, UPT, UPT, URZ, URZ, URZ ;  /* 0x000000fffffff290 */ /* 0x000fe2000fffe0ff */
[----:B---3--:R-:W-:Y:S11]  /*7670*/  @P0 BRA `(.L_x_138) ;  /* 0x0000000000080947 */ /* 0x008ff60003800000 */
[----:B------:R-:W1:Y:S02]  /*7680*/  SYNCS.PHASECHK.TRANS64.TRYWAIT P0, [R164+URZ+0x250], R5 ;  /* 0x00025005a40075a7 */ /* 0x000e6400080011ff */
[----:B-1----:R-:W-:Y:S05]  /*7690*/  @!P0 BRA `(.L_x_139) ;  /* 0x0000003c00b48947 */ /* 0x002fea0003800000 */
.L_x_138:
[----:B------:R-:W-:Y:S04]  /*76a0*/  BSSY.RECONVERGENT B6, `(.L_x_140) ;  /* 0x0000012000067945 */ /* 0x000fe80003800200 */
[----:B------:R-:W-:Y:S05]  /*76b0*/  @!P1 BRA `(.L_x_141) ;  /* 0x0000000000409947 */ /* 0x000fea0003800000 */
[----:B------:R-:W1:Y:S01]  /*76c0*/  LDCU.64 UR8, c[0x4][0x70] ;  /* 0x01000e00ff0877ac */ /* 0x000e620008000a00 */
[----:B------:R-:W-:Y:S01]  /*76d0*/  MOV R3, 0x0 ;  /* 0x0000000000037802 */ /* 0x000fe20000000f00 */
[----:B------:R-:W-:Y:S02]  /*76e0*/  HFMA2 R12, -RZ, RZ, 0, 5.9604644775390625e-08 ;  /* 0x00000001ff0c7431 */ /* 0x000fe400000001ff */
[----:B------:R-:W-:Y:S02]  /*76f0*/  IMAD.MOV.U32 R8, RZ, RZ, 0x192 ;  /* 0x00000192ff087424 */ /* 0x000fe400078e00ff */
[----:B------:R-:W-:Y:S01]  /*7700*/  IMAD.MOV.U32 R13, RZ, RZ, RZ ;  /* 0x000000ffff0d7224 */ /* 0x000fe200078e00ff */
[----:B------:R-:W3:Y:S01]  /*7710*/  LDCU.64 UR6, c[0x4][0x78] ;  /* 0x01000f00ff0677ac */ /* 0x000ee20008000a00 */
[----:B------:R-:W2:Y:S01]  /*7720*/  LDC.64 R2, c[0x4][R3] ;  /* 0x0100000003027b82 */ /* 0x000ea20000000a00 */
[----:B------:R-:W5:Y:S01]  /*7730*/  LDCU.64 UR4, c[0x4][0x10] ;  /* 0x01000200ff0477ac */ /* 0x000f620008000a00 */
[----:B-1----:R-:W-:Y:S01]  /*7740*/  MOV R5, UR9 ;  /* 0x0000000900057c02 */ /* 0x002fe20008000f00 */
[----:B------:R-:W-:Y:S01]  /*7750*/  IMAD.U32 R4, RZ, RZ, UR8 ;  /* 0x00000008ff047e24 */ /* 0x000fe2000f8e00ff */
[----:B---3--:R-:W-:Y:S01]  /*7760*/  MOV R7, UR7 ;  /* 0x0000000700077c02 */ /* 0x008fe20008000f00 */
[----:B------:R-:W-:Y:S01]  /*7770*/  IMAD.U32 R6, RZ, RZ, UR6 ;  /* 0x00000006ff067e24 */ /* 0x000fe2000f8e00ff */
[----:B-----5:R-:W-:Y:S01]  /*7780*/  MOV R11, UR5 ;  /* 0x00000005000b7c02 */ /* 0x020fe20008000f00 */
[----:B------:R-:W-:Y:S02]  /*7790*/  IMAD.U32 R10, RZ, RZ, UR4 ;  /* 0x00000004ff0a7e24 */ /* 0x000fe4000f8e00ff */
[----:B------:R-:W-:Y:S07]  /*77a0*/  LEPC R20, `(.L_x_141) ;  /* 0x000000001014794e */ /* 0x000fee0000000000 */
[----:B--2-4-:R-:W-:Y:S05]  /*77b0*/  CALL.ABS.NOINC R2 ;  /* 0x0000000002007343 */ /* 0x014fea0003c00000 */
.L_x_141:
[----:B------:R-:W-:Y:S05]  /*77c0*/  BSYNC.RECONVERGENT B6 ;  /* 0x0000000000067941 */ /* 0x000fea0003800200 */
.L_x_140:
[-C--:B--2---:R-:W-:Y:S01]  /*77d0*/  F2FP.F16.E5M2.UNPACK_B R74, R140.reuse ;  /* 0x0000008cff4a723e */ /* 0x084fe200020004ff */
[----:B------:R-:W-:Y:S05]  /*77e0*/  WARPSYNC.ALL ;  /* 0x0000000000007948 */ /* 0x000fea0003800000 */
[----:B------:R-:W-:Y:S01]  /*77f0*/  R2UR UR4, R71 ;  /* 0x00000000470472ca */ /* 0x000fe200000e0000 */
[--C-:B------:R-:W-:Y:S01]  /*7800*/  HADD2.F32 R72, -RZ, R74.reuse.H0_H0 ;  /* 0x2000004aff487230 */ /* 0x100fe20000004100 */
[----:B------:R-:W-:Y:S01]  /*7810*/  F2FP.F16.E5M2.UNPACK_B R76, R140.H1 ;  /* 0x0000008cff4c723e */ /* 0x000fe200030004ff */
[----:B------:R-:W-:Y:S01]  /*7820*/  HADD2.F32 R75, -RZ, R74.H1_H1 ;  /* 0x3000004aff4b7230 */ /* 0x000fe20000004100 */
[-C--:B------:R-:W-:Y:S01]  /*7830*/  F2FP.F16.E5M2.UNPACK_B R78, R141.reuse ;  /* 0x0000008dff4e723e */ /* 0x080fe200020004ff */
[----:B------:R-:W-:Y:S01]  /*7840*/  BSSY.RECONVERGENT B0, `(.L_x_142) ;  /* 0x000011d000007945 */ /* 0x000fe20003800200 */
[----:B------:R-:W-:Y:S01]  /*7850*/  F2FP.F16.E5M2.UNPACK_B R80, R141.H1 ;  /* 0x0000008dff50723e */ /* 0x000fe200030004ff */
[----:B------:R-:W-:Y:S01]  /*7860*/  HADD2.F32 R74, -RZ, R76.H0_H0 ;  /* 0x2000004cff4a7230 */ /* 0x000fe20000004100 */
[-C--:B------:R-:W-:Y:S01]  /*7870*/  F2FP.F16.E5M2.UNPACK_B R82, R142.reuse ;  /* 0x0000008eff52723e */ /* 0x080fe200020004ff */
[--C-:B------:R-:W-:Y:S01]  /*7880*/  HADD2.F32 R77, -RZ, R78.reuse.H0_H0 ;  /* 0x2000004eff4d7230 */ /* 0x100fe20000004100 */
[----:B------:R-:W-:Y:S01]  /*7890*/  F2FP.F16.E5M2.UNPACK_B R84, R142.H1 ;  /* 0x0000008eff54723e */ /* 0x000fe200030004ff */
[----:B------:R-:W-:Y:S01]  /*78a0*/  HADD2.F32 R78, -RZ, R78.H1_H1 ;  /* 0x3000004eff4e7230 */ /* 0x000fe20000004100 */
[-C--:B------:R-:W-:Y:S01]  /*78b0*/  F2FP.F16.E5M2.UNPACK_B R86, R143.reuse ;  /* 0x0000008fff56723e */ /* 0x080fe200020004ff */
[----:B-1----:R-:W4:Y:S01]  /*78c0*/  LDTM.x64 R4, tmem[UR4] ;  /* 0x00000004000479ee */ /* 0x002f220008340000 */
[----:B------:R-:W-:Y:S01]  /*78d0*/  F2FP.F16.E5M2.UNPACK_B R88, R143.H1 ;  /* 0x0000008fff58723e */ /* 0x000fe200030004ff */
[----:B------:R-:W-:Y:S01]  /*78e0*/  HADD2.F32 R76, -RZ, R76.H1_H1 ;  /* 0x3000004cff4c7230 */ /* 0x000fe20000004100 */
[-C--:B------:R-:W-:Y:S01]  /*78f0*/  F2FP.F16.E5M2.UNPACK_B R90, R144.reuse ;  /* 0x00000090ff5a723e */ /* 0x080fe200020004ff */
[----:B------:R-:W-:Y:S01]  /*7900*/  HADD2.F32 R79, -RZ, R80.H0_H0 ;  /* 0x20000050ff4f7230 */ /* 0x000fe20000004100 */
[----:B------:R-:W-:Y:S01]  /*7910*/  F2FP.F16.E5M2.UNPACK_B R92, R144.H1 ;  /* 0x00000090ff5c723e */ /* 0x000fe200030004ff */
[--C-:B------:R-:W-:Y:S01]  /*7920*/  HADD2.F32 R81, -RZ, R82.reuse.H0_H0 ;  /* 0x20000052ff517230 */ /* 0x100fe20000004100 */
[----:B------:R-:W-:Y:S01]  /*7930*/  ISETP.NE.AND P6, PT, R172, RZ, PT ;  /* 0x000000ffac00720c */ /* 0x000fe20003fc5270 */
[----:B------:R-:W-:Y:S01]  /*7940*/  HADD2.F32 R82, -RZ, R82.H1_H1 ;  /* 0x30000052ff527230 */ /* 0x000fe20000004100 */
[----:B------:R-:W-:Y:S01]  /*7950*/  SHF.L.U32 R195, R167, 0x4, RZ ;  /* 0x00000004a7c37819 */ /* 0x000fe200000006ff */
[--C-:B------:R-:W-:Y:S01]  /*7960*/  HADD2.F32 R85, -RZ, R86.reuse.H0_H0 ;  /* 0x20000056ff557230 */ /* 0x100fe20000004100 */
[----:B------:R-:W-:Y:S01]  /*7970*/  SHF.L.U32 R203, R166, 0x4, RZ ;  /* 0x00000004a6cb7819 */ /* 0x000fe200000006ff */
[----:B------:R-:W-:Y:S01]  /*7980*/  HADD2.F32 R86, -RZ, R86.H1_H1 ;  /* 0x30000056ff567230 */ /* 0x000fe20000004100 */
[C---:B------:R-:W-:Y:S01]  /*7990*/  IADD3 R182, PT, PT, R178.reuse, R195, RZ ;  /* 0x000000c3b2b67210 */ /* 0x040fe20007ffe0ff */
[--C-:B------:R-:W-:Y:S01]  /*79a0*/  HADD2.F32 R89, -RZ, R90.reuse.H0_H0 ;  /* 0x2000005aff597230 */ /* 0x100fe20000004100 */
[----:B------:R-:W-:Y:S01]  /*79b0*/  IADD3 R192, PT, PT, R178, R203, RZ ;  /* 0x000000cbb2c07210 */ /* 0x000fe20007ffe0ff */
[----:B------:R-:W-:Y:S01]  /*79c0*/  HADD2.F32 R90, -RZ, R90.H1_H1 ;  /* 0x3000005aff5a7230 */ /* 0x000fe20000004100 */
[----:B------:R-:W-:Y:S01]  /*79d0*/  SHF.L.U32 R201, R176, 0x4, RZ ;  /* 0x00000004b0c97819 */ /* 0x000fe200000006ff */
[----:B------:R-:W-:Y:S01]  /*79e0*/  HADD2.F32 R80, -RZ, R80.H1_H1 ;  /* 0x30000050ff507230 */ /* 0x000fe20000004100 */
[----:B------:R-:W-:Y:S01]  /*79f0*/  F2FP.F16.E5M2.UNPACK_B R94, R145 ;  /* 0x00000091ff5e723e */ /* 0x000fe200020004ff */
[--C-:B------:R-:W-:Y:S01]  /*7a00*/  HADD2.F32 R83, -RZ, R84.reuse.H0_H0 ;  /* 0x20000054ff537230 */ /* 0x100fe20000004100 */
[----:B------:R-:W-:Y:S01]  /*7a10*/  IADD3 R183, PT, PT, R201, R182, RZ ;  /* 0x000000b6c9b77210 */ /* 0x000fe20007ffe0ff */
[----:B------:R-:W-:Y:S01]  /*7a20*/  HADD2.F32 R84, -RZ, R84.H1_H1 ;  /* 0x30000054ff547230 */ /* 0x000fe20000004100 */
[----:B------:R-:W-:Y:S01]  /*7a30*/  F2FP.F16.E5M2.UNPACK_B R98, R146 ;  /* 0x00000092ff62723e */ /* 0x000fe200020004ff */
[C---:B----4-:R-:W-:Y:S01]  /*7a40*/  FMUL R0, R70.reuse, R4 ;  /* 0x0000000446007220 */ /* 0x050fe20000400000 */
[C---:B------:R-:W-:Y:S01]  /*7a50*/  FMUL R2, R70.reuse, R5 ;  /* 0x0000000546027220 */ /* 0x040fe20000400000 */
[C---:B------:R-:W-:Y:S01]  /*7a60*/  FMUL R4, R70.reuse, R8 ;  /* 0x0000000846047220 */ /* 0x040fe20000400000 */
[C---:B------:R-:W-:Y:S01]  /*7a70*/  FMUL R5, R70.reuse, R9 ;  /* 0x0000000946057220 */ /* 0x040fe20000400000 */
[C---:B------:R-:W-:Y:S01]  /*7a80*/  FFMA R0, R73.reuse, R72, R0 ;  /* 0x0000004849007223 */ /* 0x040fe20000000000 */
[C---:B------:R-:W-:Y:S01]  /*7a90*/  FFMA R2, R73.reuse, R75, R2 ;  /* 0x0000004b49027223 */ /* 0x040fe20000000002 */
[C---:B------:R-:W-:Y:S01]  /*7aa0*/  FMUL R8, R70.reuse, R12 ;  /* 0x0000000c46087220 */ /* 0x040fe20000400000 */
[C---:B------:R-:W-:Y:S01]  /*7ab0*/  FMUL R9, R70.reuse, R13 ;  /* 0x0000000d46097220 */ /* 0x040fe20000400000 */
[C---:B------:R-:W-:Y:S01]  /*7ac0*/  FMUL R12, R70.reuse, R16 ;  /* 0x00000010460c7220 */ /* 0x040fe20000400000 */
[C---:B------:R-:W-:Y:S01]  /*7ad0*/  FMUL R13, R70.reuse, R17 ;  /* 0x00000011460d7220 */ /* 0x040fe20000400000 */
[C---:B------:R-:W-:Y:S01]  /*7ae0*/  FMUL R16, R70.reuse, R20 ;  /* 0x0000001446107220 */ /* 0x040fe20000400000 */
[C---:B------:R-:W-:Y:S01]  /*7af0*/  FMUL R17, R70.reuse, R21 ;  /* 0x0000001546117220 */ /* 0x040fe20000400000 */
[--C-:B------:R-:W-:Y:S02]  /*7b00*/  HADD2.F32 R93, -RZ, R94.reuse.H0_H0 ;  /* 0x2000005eff5d7230 */ /* 0x100fe40000004100 */
[C---:B------:R-:W-:Y:S01]  /*7b10*/  FMUL R20, R70.reuse, R24 ;  /* 0x0000001846147220 */ /* 0x040fe20000400000 */
[----:B------:R-:W-:Y:S02]  /*7b20*/  HADD2.F32 R94, -RZ, R94.H1_H1 ;  /* 0x3000005eff5e7230 */ /* 0x000fe40000004100 */
[C---:B------:R-:W-:Y:S01]  /*7b30*/  FMUL R21, R70.reuse, R25 ;  /* 0x0000001946157220 */ /* 0x040fe20000400000 */
[--C-:B------:R-:W-:Y:S02]  /*7b40*/  HADD2.F32 R97, -RZ, R98.reuse.H0_H0 ;  /* 0x20000062ff617230 */ /* 0x100fe40000004100 */
[C---:B------:R-:W-:Y:S01]  /*7b50*/  FMUL R24, R70.reuse, R28 ;  /* 0x0000001c46187220 */ /* 0x040fe20000400000 */
[----:B------:R-:W-:Y:S02]  /*7b60*/  HADD2.F32 R98, -RZ, R98.H1_H1 ;  /* 0x30000062ff627230 */ /* 0x000fe40000004100 */
[C---:B------:R-:W-:Y:S01]  /*7b70*/  FMUL R25, R70.reuse, R29 ;  /* 0x0000001d46197220 */ /* 0x040fe20000400000 */
[C---:B------:R-:W-:Y:S01]  /*7b80*/  FMUL R28, R70.reuse, R32 ;  /* 0x00000020461c7220 */ /* 0x040fe20000400000 */
[C---:B------:R-:W-:Y:S01]  /*7b90*/  FMUL R29, R70.reuse, R33 ;  /* 0x00000021461d7220 */ /* 0x040fe20000400000 */
[C---:B------:R-:W-:Y:S01]  /*7ba0*/  FMUL R32, R70.reuse, R36 ;  /* 0x0000002446207220 */ /* 0x040fe20000400000 */
[----:B------:R-:W-:Y:S01]  /*7bb0*/  F2FP.F16.E5M2.UNPACK_B R96, R145.H1 ;  /* 0x00000091ff60723e */ /* 0x000fe200030004ff */
[C---:B------:R-:W-:Y:S01]  /*7bc0*/  FMUL R33, R70.reuse, R37 ;  /* 0x0000002546217220 */ /* 0x040fe20000400000 */
[C---:B------:R-:W-:Y:S01]  /*7bd0*/  FMUL R36, R70.reuse, R40 ;  /* 0x0000002846247220 */ /* 0x040fe20000400000 */
[----:B------:R-:W-:Y:S01]  /*7be0*/  F2FP.F16.E5M2.UNPACK_B R100, R146.H1 ;  /* 0x00000092ff64723e */ /* 0x000fe200030004ff */
[C---:B------:R-:W-:Y:S01]  /*7bf0*/  FMUL R37, R70.reuse, R41 ;  /* 0x0000002946257220 */ /* 0x040fe20000400000 */
[C---:B------:R-:W-:Y:S01]  /*7c00*/  FMUL R40, R70.reuse, R44 ;  /* 0x0000002c46287220 */ /* 0x040fe20000400000 */
[----:B------:R-:W-:Y:S01]  /*7c10*/  F2FP.F16.E5M2.UNPACK_B R102, R147 ;  /* 0x00000093ff66723e */ /* 0x000fe200020004ff */
[C---:B------:R-:W-:Y:S01]  /*7c20*/  FMUL R41, R70.reuse, R45 ;  /* 0x0000002d46297220 */ /* 0x040fe20000400000 */
[C---:B------:R-:W-:Y:S01]  /*7c30*/  FMUL R44, R70.reuse, R48 ;  /* 0x00000030462c7220 */ /* 0x040fe20000400000 */
[----:B------:R-:W-:Y:S01]  /*7c40*/  F2FP.F16.E5M2.UNPACK_B R104, R147.H1 ;  /* 0x00000093ff68723e */ /* 0x000fe200030004ff */
[C---:B------:R-:W-:Y:S01]  /*7c50*/  FMUL R45, R70.reuse, R49 ;  /* 0x00000031462d7220 */ /* 0x040fe20000400000 */
[--C-:B------:R-:W-:Y:S02]  /*7c60*/  HADD2.F32 R101, -RZ, R102.reuse.H0_H0 ;  /* 0x20000066ff657230 */ /* 0x100fe40000004100 */
[C---:B------:R-:W-:Y:S01]  /*7c70*/  FMUL R48, R70.reuse, R52 ;  /* 0x0000003446307220 */ /* 0x040fe20000400000 */
[----:B------:R-:W-:Y:S01]  /*7c80*/  F2FP.F16.E5M2.UNPACK_B R106, R148 ;  /* 0x00000094ff6a723e */ /* 0x000fe200020004ff */
[----:B------:R-:W-:Y:S02]  /*7c90*/  HADD2.F32 R102, -RZ, R102.H1_H1 ;  /* 0x30000066ff667230 */ /* 0x000fe40000004100 */
[C---:B------:R-:W-:Y:S01]  /*7ca0*/  FMUL R49, R70.reuse, R53 ;  /* 0x0000003546317220 */ /* 0x040fe20000400000 */
[C---:B------:R-:W-:Y:S01]  /*7cb0*/  FMUL R52, R70.reuse, R56 ;  /* 0x0000003846347220 */ /* 0x040fe20000400000 */
[----:B------:R-:W-:Y:S01]  /*7cc0*/  F2FP.F16.E5M2.UNPACK_B R108, R148.H1 ;  /* 0x00000094ff6c723e */ /* 0x000fe200030004ff */
[--C-:B------:R-:W-:Y:S02]  /*7cd0*/  HADD2.F32 R105, -RZ, R106.reuse.H0_H0 ;  /* 0x2000006aff697230 */ /* 0x100fe40000004100 */
[C---:B------:R-:W-:Y:S01]  /*7ce0*/  FMUL R53, R70.reuse, R57 ;  /* 0x0000003946357220 */ /* 0x040fe20000400000 */
[----:B------:R-:W-:Y:S02]  /*7cf0*/  HADD2.F32 R106, -RZ, R106.H1_H1 ;  /* 0x3000006aff6a7230 */ /* 0x000fe40000004100 */
        /* <DEDUP_REMOVED lines=11> */
[C---:B------:R-:W-:Y:S01]  /*7db0*/  FFMA R3, R73.reuse, R74, R3 ;  /* 0x0000004a49037223 */ /* 0x040fe20000000003 */
[----:B------:R-:W-:Y:S01]  /*7dc0*/  F2FP.F16.E5M2.UNPACK_B R116, R150.H1 ;  /* 0x00000096ff74723e */ /* 0x000fe200030004ff */
[--C-:B------:R-:W-:Y:S02]  /*7dd0*/  HADD2.F32 R113, -RZ, R114.reuse.H0_H0 ;  /* 0x20000072ff717230 */ /* 0x100fe40000004100 */
[C---:B------:R-:W-:Y:S01]  /*7de0*/  FFMA R7, R73.reuse, R76, R7 ;  /* 0x0000004c49077223 */ /* 0x040fe20000000007 */
[C---:B------:R-:W-:Y:S01]  /*7df0*/  FFMA R4, R73.reuse, R77, R4 ;  /* 0x0000004d49047223 */ /* 0x040fe20000000004 */
[----:B------:R-:W-:Y:S01]  /*7e00*/  F2FP.F16.E5M2.UNPACK_B R118, R151 ;  /* 0x00000097ff76723e */ /* 0x000fe200020004ff */
[----:B------:R-:W-:Y:S01]  /*7e10*/  FFMA R5, R73, R78, R5 ;  /* 0x0000004e49057223 */ /* 0x000fe20000000005 */
[----:B------:R-:W-:Y:S01]  /*7e20*/  HADD2.F32 R114, -RZ, R114.H1_H1 ;  /* 0x30000072ff727230 */ /* 0x000fe20000004100 */
[----:B------:R-:W-:Y:S01]  /*7e30*/  F2FP.SATFINITE.E5M2.F32.PACK_AB_MERGE_C R173, R7, R3, RZ ;  /* 0x0000000307ad723e */ /* 0x000fe200048060ff */
[C---:B------:R-:W-:Y:S01]  /*7e40*/  FMUL R6, R70.reuse, R10 ;  /* 0x0000000a46067220 */ /* 0x040fe20000400000 */
[--C-:B------:R-:W-:Y:S02]  /*7e50*/  HADD2.F32 R117, -RZ, R118.reuse.H0_H0 ;  /* 0x20000076ff757230 */ /* 0x100fe40000004100 */
[----:B------:R-:W-:Y:S01]  /*7e60*/  FMUL R11, R70, R11 ;  /* 0x0000000b460b7220 */ /* 0x000fe20000400000 */
[----:B------:R-:W-:Y:S01]  /*7e70*/  F2FP.SATFINITE.E5M2.F32.PACK_AB_MERGE_C R172, R2, R0, R173 ;  /* 0x0000000002ac723e */ /* 0x000fe200048060ad */
[C---:B------:R-:W-:Y:S01]  /*7e80*/  FFMA R6, R73.reuse, R79, R6 ;  /* 0x0000004f49067223 */ /* 0x040fe20000000006 */
[----:B------:R-:W-:Y:S02]  /*7e90*/  HADD2.F32 R118, -RZ, R118.H1_H1 ;  /* 0x30000076ff767230 */ /* 0x000fe40000004100 */
[C---:B------:R-:W-:Y:S01]  /*7ea0*/  FFMA R11, R73.reuse, R80, R11 ;  /* 0x00000050490b7223 */ /* 0x040fe2000000000b */
[C---:B------:R-:W-:Y:S01]  /*7eb0*/  FFMA R8, R73.reuse, R81, R8 ;  /* 0x0000005149087223 */ /* 0x040fe20000000008 */
[----:B------:R-:W-:Y:S01]  /*7ec0*/  F2FP.F16.E5M2.UNPACK_B R120, R151.H1 ;  /* 0x00000097ff78723e */ /* 0x000fe200030004ff */
[----:B------:R-:W-:Y:S01]  /*7ed0*/  FFMA R9, R73, R82, R9 ;  /* 0x0000005249097223 */ /* 0x000fe20000000009 */
[C---:B------:R-:W-:Y:S01]  /*7ee0*/  FMUL R10, R70.reuse, R14 ;  /* 0x0000000e460a7220 */ /* 0x040fe20000400000 */
[----:B------:R-:W-:Y:S01]  /*7ef0*/  F2FP.F16.E5M2.UNPACK_B R122, R152 ;  /* 0x00000098ff7a723e */ /* 0x000fe200020004ff */
[C---:B------:R-:W-:Y:S01]  /*7f00*/  FMUL R15, R70.reuse, R15 ;  /* 0x0000000f460f7220 */ /* 0x040fe20000400000 */
[----:B------:R-:W-:Y:S01]  /*7f10*/  HADD2.F32 R87, -RZ, R88.H0_H0 ;  /* 0x20000058ff577230 */ /* 0x000fe20000004100 */
[----:B------:R-:W-:Y:S01]  /*7f20*/  F2FP.SATFINITE.E5M2.F32.PACK_AB_MERGE_C R174, R11, R6, RZ ;  /* 0x000000060bae723e */ /* 0x000fe200048060ff */
[C---:B------:R-:W-:Y:S01]  /*7f30*/  FFMA R10, R73.reuse, R83, R10 ;  /* 0x00000053490a7223 */ /* 0x040fe2000000000a */
[C---:B------:R-:W-:Y:S01]  /*7f40*/  FFMA R15, R73.reuse, R84, R15 ;  /* 0x00000054490f7223 */ /* 0x040fe2000000000f */
[C---:B------:R-:W-:Y:S01]  /*7f50*/  FFMA R12, R73.reuse, R85, R12 ;  /* 0x00000055490c7223 */ /* 0x040fe2000000000c */
[----:B------:R-:W-:Y:S01]  /*7f60*/  F2FP.F16.E5M2.UNPACK_B R124, R152.H1 ;  /* 0x00000098ff7c723e */ /* 0x000fe200030004ff */
[----:B------:R-:W-:Y:S01]  /*7f70*/  FFMA R13, R73, R86, R13 ;  /* 0x00000056490d7223 */ /* 0x000fe2000000000d */
[----:B------:R-:W-:Y:S01]  /*7f80*/  F2FP.SATFINITE.E5M2.F32.PACK_AB_MERGE_C R173, R5, R4, R174 ;  /* 0x0000000405ad723e */ /* 0x000fe200048060ae */
[--C-:B------:R-:W-:Y:S01]  /*7f90*/  HADD2.F32 R121, -RZ, R122.reuse.H0_H0 ;  /* 0x2000007aff797230 */ /* 0x100fe20000004100 */
[----:B------:R-:W-:Y:S01]  /*7fa0*/  F2FP.SATFINITE.E5M2.F32.PACK_AB_MERGE_C R174, R15, R10, RZ ;  /* 0x0000000a0fae723e */ /* 0x000fe200048060ff */
[----:B------:R-:W-:Y:S02]  /*7fb0*/  HADD2.F32 R122, -RZ, R122.H1_H1 ;  /* 0x3000007aff7a7230 */ /* 0x000fe40000004100 */
[C---:B------:R-:W-:Y:S01]  /*7fc0*/  FMUL R14, R70.reuse, R18 ;  /* 0x00000012460e7220 */ /* 0x040fe20000400000 */
[----:B------:R-:W-:Y:S01]  /*7fd0*/  HADD2.F32 R88, -RZ, R88.H1_H1 ;  /* 0x30000058ff587230 */ /* 0x000fe20000004100 */
[----:B------:R-:W-:Y:S01]  /*7fe0*/  F2FP.SATFINITE.E5M2.F32.PACK_AB_MERGE_C R174, R9, R8, R174 ;  /* 0x0000000809ae723e */ /* 0x000fe200048060ae */
[C---:B------:R-:W-:Y:S01]  /*7ff0*/  FMUL R19, R70.reuse, R19 ;  /* 0x0000001346137220 */ /* 0x040fe20000400000 */
[--C-:B------:R-:W-:Y:S02]  /*8000*/  HADD2.F32 R91, -RZ, R92.reuse.H0_H0 ;  /* 0x2000005cff5b7230 */ /* 0x100fe40000004100 */
[C---:B------:R-:W-:Y:S01]  /*8010*/  FFMA R14, R73.reuse, R87, R14 ;  /* 0x00000057490e7223 */ /* 0x040fe2000000000e */
[----:B------:R-:W-:Y:S02]  /*8020*/  HADD2.F32 R92, -RZ, R92.H1_H1 ;  /* 0x3000005cff5c7230 */ /* 0x000fe40000004100 */
[C---:B------:R-:W-:Y:S01]  /*8030*/  FFMA R19, R73.reuse, R88, R19 ;  /* 0x0000005849137223 */ /* 0x040fe20000000013 */
[C---:B------:R-:W-:Y:S01]  /*8040*/  FFMA R16, R73.reuse, R89, R16 ;  /* 0x0000005949107223 */ /* 0x040fe20000000010 */
        /* <DEDUP_REMOVED lines=17> */
[----:B------:R1:W-:Y:S01]  /*8160*/  STS.128 [R137+UR44+0x4400], R172 ;  /* 0x004400ac89007988 */ /* 0x0003e20008000c2c */
[----:B------:R-:W-:Y:S01]  /*8170*/  F2FP.SATFINITE.E5M2.F32.PACK_AB_MERGE_C R184, R17, R16, R184 ;  /* 0x0000001011b8723e */ /* 0x000fe200048060b8 */
[C---:B------:R-:W-:Y:S01]  /*8180*/  FFMA R22, R73.reuse, R95, R22 ;  /* 0x0000005f49167223 */ /* 0x040fe20000000016 */
[C---:B------:R-:W-:Y:S01]  /*8190*/  FMUL R27, R70.reuse, R27 ;  /* 0x0000001b461b7220 */ /* 0x040fe20000400000 */
[--C-:B------:R-:W-:Y:S02]  /*81a0*/  HADD2.F32 R99, -RZ, R100.reuse.H0_H0 ;  /* 0x20000064ff637230 */ /* 0x100fe40000004100 */
[C---:B------:R-:W-:Y:S01]  /*81b0*/  FMUL R26, R70.reuse, R30 ;  /* 0x0000001e461a7220 */ /* 0x040fe20000400000 */
[----:B------:R-:W-:Y:S02]  /*81c0*/  HADD2.F32 R100, -RZ, R100.H1_H1 ;  /* 0x30000064ff647230 */ /* 0x000fe40000004100 */
[C---:B------:R-:W-:Y:S01]  /*81d0*/  FFMA R27, R73.reuse, R96, R27 ;  /* 0x00000060491b7223 */ /* 0x040fe2000000001b */
[C---:B------:R-:W-:Y:S01]  /*81e0*/  FFMA R24, R73.reuse, R97, R24 ;  /* 0x0000006149187223 */ /* 0x040fe20000000018 */
[C---:B------:R-:W-:Y:S01]  /*81f0*/  FFMA R25, R73.reuse, R98, R25 ;  /* 0x0000006249197223 */ /* 0x040fe20000000019 */
[----:B------:R-:W-:Y:S01]  /*8200*/  F2FP.F16.E5M2.UNPACK_B R130, R154 ;  /* 0x0000009aff82723e */ /* 0x000fe200020004ff */
[----:B------:R-:W-:Y:S01]  /*8210*/  FFMA R26, R73, R99, R26 ;  /* 0x00000063491a7223 */ /* 0x000fe2000000001a */
[----:B------:R-:W-:Y:S01]  /*8220*/  F2FP.SATFINITE.E5M2.F32.PACK_AB_MERGE_C R185, R27, R22, RZ ;  /* 0x000000161bb9723e */ /* 0x000fe200048060ff */
[C---:B------:R-:W-:Y:S01]  /*8230*/  FMUL R31, R70.reuse, R31 ;  /* 0x0000001f461f7220 */ /* 0x040fe20000400000 */
[--C-:B------:R-:W-:Y:S02]  /*8240*/  HADD2.F32 R103, -RZ, R104.reuse.H0_H0 ;  /* 0x20000068ff677230 */ /* 0x100fe40000004100 */
[C---:B------:R-:W-:Y:S01]  /*8250*/  FMUL R30, R70.reuse, R34 ;  /* 0x00000022461e7220 */ /* 0x040fe20000400000 */
[----:B------:R-:W-:Y:S01]  /*8260*/  HADD2.F32 R104, -RZ, R104.H1_H1 ;  /* 0x30000068ff687230 */ /* 0x000fe20000004100 */
[----:B------:R-:W-:Y:S01]  /*8270*/  F2FP.SATFINITE.E5M2.F32.PACK_AB_MERGE_C R185, R21, R20, R185 ;  /* 0x0000001415b9723e */ /* 0x000fe200048060b9 */
[C---:B------:R-:W-:Y:S01]  /*8280*/  FFMA R31, R73.reuse, R100, R31 ;  /* 0x00000064491f7223 */ /* 0x040fe2000000001f */
[C---:B------:R-:W-:Y:S01]  /*8290*/  FFMA R28, R73.reuse, R101, R28 ;  /* 0x00000065491c7223 */ /* 0x040fe2000000001c */
[C---:B------:R-:W-:Y:S01]  /*82a0*/  FFMA R29, R73.reuse, R102, R29 ;  /* 0x00000066491d7223 */ /* 0x040fe2000000001d */
[----:B------:R-:W-:Y:S01]  /*82b0*/  F2FP.F16.E5M2.UNPACK_B R132, R154.H1 ;  /* 0x0000009aff84723e */ /* 0x000fe200030004ff */
[----:B------:R-:W-:Y:S01]  /*82c0*/  FFMA R30, R73, R103, R30 ;  /* 0x00000067491e7223 */ /* 0x000fe2000000001e */
[----:B------:R-:W-:Y:S01]  /*82d0*/  F2FP.SATFINITE.E5M2.F32.PACK_AB_MERGE_C R186, R31, R26, RZ ;  /* 0x0000001a1fba723e */ /* 0x000fe200048060ff */
[----:B------:R-:W-:Y:S02]  /*82e0*/  HADD2.F32 R129, -RZ, R130.H0_H0 ;  /* 0x20000082ff817230 */ /* 0x000fe40000004100 */
[C---:B------:R-:W-:Y:S01]  /*82f0*/  FMUL R35, R70.reuse, R35 ;  /* 0x0000002346237220 */ /* 0x040fe20000400000 */
[----:B------:R-:W-:Y:S01]  /*8300*/  HADD2.F32 R107, -RZ, R108.H0_H0 ;  /* 0x2000006cff6b7230 */ /* 0x000fe20000004100 */
[----:B------:R-:W-:Y:S01]  /*8310*/  F2FP.SATFINITE.E5M2.F32.PACK_AB_MERGE_C R186, R25, R24, R186 ;  /* 0x0000001819ba723e */ /* 0x000fe200048060ba */
[----:B------:R-:W-:Y:S02]  /*8320*/  HADD2.F32 R130, -RZ, R130.H1_H1 ;  /* 0x30000082ff827230 */ /* 0x000fe40000004100 */
[C---:B------:R-:W-:Y:S01]  /*8330*/  FFMA R35, R73.reuse, R104, R35 ;  /* 0x0000006849237223 */ /* 0x040fe20000000023 */
[C---:B------:R-:W-:Y:S01]  /*8340*/  FFMA R32, R73.reuse, R105, R32 ;  /* 0x0000006949207223 */ /* 0x040fe20000000020 */
[----:B------:R-:W-:Y:S01]  /*8350*/  FFMA R33, R73, R106, R33 ;  /* 0x0000006a49217223 */ /* 0x000fe20000000021 */
[----:B------:R-:W-:Y:S02]  /*8360*/  HADD2.F32 R108, -RZ, R108.H1_H1 ;  /* 0x3000006cff6c7230 */ /* 0x000fe40000004100 */
        /* <DEDUP_REMOVED lines=16> */
[----:B------:R1:W-:Y:S01]  /*8470*/  STS.128 [R182+0x4010], R184 ;  /* 0x004010b8b6007388 */ /* 0x0003e20000000c00 */
        /* <DEDUP_REMOVED lines=8> */
[----:B------:R-:W-:Y:S01]  /*8500*/  FFMA R41, R73, R114, R41 ;  /* 0x0000007249297223 */ /* 0x000fe20000000029 */
[----:B------:R-:W-:Y:S01]  /*8510*/  ISETP.NE.AND P0, PT, R181, RZ, PT ;  /* 0x000000ffb500720c */ /* 0x000fe20003f05270 */
        /* <DEDUP_REMOVED lines=10> */
[C---:B------:R-:W-:Y:S01]  /*85c0*/  FMUL R51, R70.reuse, R51 ;  /* 0x0000003346337220 */ /* 0x040fe20000400000 */
[--C-:B------:R-:W-:Y:S02]  /*85d0*/  HADD2.F32 R123, -RZ, R124.reuse.H0_H0 ;  /* 0x2000007cff7b7230 */ /* 0x100fe40000004100 */
[C---:B------:R-:W-:Y:S01]  /*85e0*/  FFMA R46, R73.reuse, R119, R46 ;  /* 0x00000077492e7223 */ /* 0x040fe2000000002e */
[----:B------:R-:W-:Y:S02]  /*85f0*/  HADD2.F32 R124, -RZ, R124.H1_H1 ;  /* 0x3000007cff7c7230 */ /* 0x000fe40000004100 */
[C---:B------:R-:W-:Y:S01]  /*8600*/  FMUL R50, R70.reuse, R54 ;  /* 0x0000003646327220 */ /* 0x040fe20000400000 */
[C---:B------:R-:W-:Y:S01]  /*8610*/  FFMA R51, R73.reuse, R120, R51 ;  /* 0x0000007849337223 */ /* 0x040fe20000000033 */
[C---:B------:R-:W-:Y:S01]  /*8620*/  FMUL R55, R70.reuse, R55 ;  /* 0x0000003746377220 */ /* 0x040fe20000400000 */
[C---:B------:R-:W-:Y:S01]  /*8630*/  FFMA R48, R73.reuse, R121, R48 ;  /* 0x0000007949307223 */ /* 0x040fe20000000030 */
[C---:B------:R-:W-:Y:S01]  /*8640*/  FFMA R49, R73.reuse, R122, R49 ;  /* 0x0000007a49317223 */ /* 0x040fe20000000031 */
        /* <DEDUP_REMOVED lines=20> */
[----:B------:R-:W-:Y:S01]  /*8790*/  FFMA R63, R73, R132, R63 ;  /* 0x00000084493f7223 */ /* 0x000fe2000000003f */
[----:B------:R-:W-:Y:S01]  /*87a0*/  FMUL R67, R70, R67 ;  /* 0x0000004346437220 */ /* 0x000fe20000400000 */
[----:B------:R-:W-:Y:S01]  /*87b0*/  F2FP.SATFINITE.E5M2.F32.PACK_AB_MERGE_C R190, R47, R42, RZ ;  /* 0x0000002a2fbe723e */ /* 0x000fe200048060ff */
[----:B------:R-:W-:Y:S01]  /*87c0*/  FFMA R60, R73, R133, R60 ;  /* 0x00000085493c7223 */ /* 0x000fe2000000003c */
[----:B------:R-:W-:Y:S01]  /*87d0*/  F2FP.SATFINITE.E5M2.F32.PACK_AB_MERGE_C R191, R51, R46, RZ ;  /* 0x0000002e33bf723e */ /* 0x000fe200048060ff */
[C---:B------:R-:W-:Y:S01]  /*87e0*/  FFMA R61, R73.reuse, R134, R61 ;  /* 0x00000086493d7223 */ /* 0x040fe2000000003d */
[C---:B------:R-:W-:Y:S01]  /*87f0*/  FFMA R62, R73.reuse, R135, R62 ;  /* 0x00000087493e7223 */ /* 0x040fe2000000003e */
[----:B------:R-:W-:Y:S01]  /*8800*/  FFMA R67, R73, R136, R67 ;  /* 0x0000008849437223 */ /* 0x000fe20000000043 */
[----:B------:R-:W-:Y:S02]  /*8810*/  F2FP.SATFINITE.E5M2.F32.PACK_AB_MERGE_C R190, R41, R40, R190 ;  /* 0x0000002829be723e */ /* 0x000fe400048060be */
[----:B------:R-:W-:Y:S02]  /*8820*/  F2FP.SATFINITE.E5M2.F32.PACK_AB_MERGE_C R191, R45, R44, R191 ;  /* 0x0000002c2dbf723e */ /* 0x000fe400048060bf */
[----:B------:R-:W-:Y:S02]  /*8830*/  F2FP.SATFINITE.E5M2.F32.PACK_AB_MERGE_C R196, R55, R50, RZ ;  /* 0x0000003237c4723e */ /* 0x000fe400048060ff */
[----:B------:R-:W-:Y:S01]  /*8840*/  F2FP.SATFINITE.E5M2.F32.PACK_AB_MERGE_C R197, R59, R54, RZ ;  /* 0x000000363bc5723e */ /* 0x000fe200048060ff */
[----:B------:R1:W-:Y:S01]  /*8850*/  STS.128 [R192+0x4020], R188 ;  /* 0x004020bcc0007388 */ /* 0x0003e20000000c00 */
[----:B------:R-:W-:Y:S02]  /*8860*/  F2FP.SATFINITE.E5M2.F32.PACK_AB_MERGE_C R198, R63, R58, RZ ;  /* 0x0000003a3fc6723e */ /* 0x000fe400048060ff */
[----:B------:R-:W-:Y:S02]  /*8870*/  F2FP.SATFINITE.E5M2.F32.PACK_AB_MERGE_C R199, R67, R62, RZ ;  /* 0x0000003e43c7723e */ /* 0x000fe400048060ff */
[----:B------:R-:W-:Y:S02]  /*8880*/  F2FP.SATFINITE.E5M2.F32.PACK_AB_MERGE_C R196, R49, R48, R196 ;  /* 0x0000003031c4723e */ /* 0x000fe400048060c4 */
[----:B------:R-:W-:Y:S02]  /*8890*/  F2FP.SATFINITE.E5M2.F32.PACK_AB_MERGE_C R197, R53, R52, R197 ;  /* 0x0000003435c5723e */ /* 0x000fe400048060c5 */
[----:B------:R-:W-:Y:S02]  /*88a0*/  F2FP.SATFINITE.E5M2.F32.PACK_AB_MERGE_C R198, R57, R56, R198 ;  /* 0x0000003839c6723e */ /* 0x000fe400048060c6 */
[----:B------:R-:W-:Y:S02]  /*88b0*/  F2FP.SATFINITE.E5M2.F32.PACK_AB_MERGE_C R199, R61, R60, R199 ;  /* 0x0000003c3dc7723e */ /* 0x000fe400048060c7 */
[----:B------:R-:W-:Y:S02]  /*88c0*/  LEA R200, R169, UR44, 0x3 ;  /* 0x0000002ca9c87c11 */ /* 0x000fe4000f8e18ff */
[----:B------:R-:W-:Y:S01]  /*88d0*/  @P6 SHF.L.U32 R205, R168, 0x1f, RZ ;  /* 0x0000001fa8cd6819 */ /* 0x000fe200000006ff */
[----:B------:R1:W-:Y:S01]  /*88e0*/  STS.128 [R183+0x4010], R196 ;  /* 0x004010c4b7007388 */ /* 0x0003e20000000c00 */
[----:B------:R-:W-:Y:S01]  /*88f0*/  @!PT LDS RZ, [RZ] ;  /* 0x00000000fffff984 */ /* 0x000fe20000000800 */
[----:B------:R-:W-:Y:S01]  /*8900*/  @!PT LDS RZ, [RZ] ;  /* 0x00000000fffff984 */ /* 0x000fe20000000800 */
[----:B------:R-:W-:Y:S01]  /*8910*/  @!PT LDS RZ, [RZ] ;  /* 0x00000000fffff984 */ /* 0x000fe20000000800 */
[----:B------:R-:W-:Y:S01]  /*8920*/  @!PT LDS RZ, [RZ] ;  /* 0x00000000fffff984 */ /* 0x000fe20000000800 */
[----:B------:R2:W-:Y:S07]  /*8930*/  MEMBAR.ALL.CTA ;  /* 0x0000000000007992 */ /* 0x0005ee0000008000 */
[----:B--2---:R-:W2:Y:S02]  /*8940*/  FENCE.VIEW.ASYNC.S ;  /* 0x00000000000073c6 */ /* 0x004ea40000000000 */
[----:B--2---:R-:W-:Y:S06]  /*8950*/  BAR.SYNC.DEFER_BLOCKING 0x1, 0x80 ;  /* 0x0042000000007b1d */ /* 0x004fec0000010000 */
[----:B------:R-:W-:Y:S05]  /*8960*/  @P0 BRA `(.L_x_143) ;  /* 0x0000000000280947 */ /* 0x000fea0003800000 */
[----:B------:R-:W-:Y:S01]  /*8970*/  UIADD3 UR4, UPT, UPT, UR44, 0x4400, URZ ;  /* 0x000044002c047890 */ /* 0x000fe2000fffe0ff */
[----:B------:R-:W-:Y:S05]  /*8980*/  UMOV UR51, UR36 ;  /* 0x0000002400337c82 */ /* 0x000fea0008000000 */
[----:B------:R-:W-:Y:S01]  /*8990*/  MOV R180, UR4 ;  /* 0x0000000400b47c02 */ /* 0x000fe20008000f00 */
[----:B------:R-:W-:Y:S03]  /*89a0*/  UIADD3 UR4, UP0, UPT, UR62, 0x680, URZ ;  /* 0x000006803e047890 */ /* 0x000fe6000ff1e0ff */
[----:B------:R-:W-:Y:S01]  /*89b0*/  R2UR UR48, R180 ;  /* 0x00000000b43072ca */ /* 0x000fe200000e0000 */
[----:B------:R-:W-:Y:S11]  /*89c0*/  UIADD3.X UR5, UPT, UPT, URZ, UR63, URZ, UP0, !UPT ;  /* 0x0000003fff057290 */ /* 0x000ff600087fe4ff */
[----:B------:R-:W-:Y:S01]  /*89d0*/  @!UPT UIADD3 URZ, UPT, UPT, URZ, URZ, URZ ;  /* 0x000000fffffff290 */ /* 0x000fe2000fffe0ff */
[----:B------:R2:W-:Y:S01]  /*89e0*/  UTMASTG.3D [UR48], [UR4] ;  /* 0x00000030040073b5 */ /* 0x0005e20008010000 */
[----:B------:R0:W-:Y:S01]  /*89f0*/  UTMACMDFLUSH ;  /* 0x00000000000079b7 */ /* 0x0001e20000000000 */
[----:B--2---:R-:W-:Y:S04]  /*8a00*/  DEPBAR.LE SB0, 0x1 ;  /* 0x000080400000791a */ /* 0x004fe80000000000 */
.L_x_143:
[----:B------:R-:W-:Y:S05]  /*8a10*/  BSYNC.RECONVERGENT B0 ;  /* 0x0000000000007941 */ /* 0x000fea0003800200 */
.L_x_142:
[----:B------:R-:W-:Y:S06]  /*8a20*/  BAR.SYNC.DEFER_BLOCKING 0x1, 0x80 ;  /* 0x0042000000007b1d */ /* 0x000fec0000010000 */
[----:B------:R-:W2:Y:S01]  /*8a30*/  @P6 SYNCS.PHASECHK.TRANS64.TRYWAIT P0, [R200+URZ+0x200], R205 ;  /* 0x000200cdc80065a7 */ /* 0x000ea200080011ff */
[----:B------:R-:W-:Y:S01]  /*8a40*/  BSSY B1, `(.L_x_144) ;  /* 0x0000023000017945 */ /* 0x000fe20003800000 */
[----:B--2---:R-:W-:Y:S03]  /*8a50*/  @P6 SEL R193, RZ, 0x1, !P0 ;  /* 0x00000001ffc16807 */ /* 0x004fe60004000000 */
[----:B------:R-:W-:Y:S05]  /*8a60*/  @!P6 BRA `(.L_x_145) ;  /* 0x000000000080e947 */ /* 0x000fea0003800000 */
[----:B------:R-:W-:Y:S01]  /*8a70*/  ISETP.NE.AND P1, PT, R194, RZ, PT ;  /* 0x000000ffc200720c */ /* 0x000fe20003f25270 */
[----:B------:R-:W2:Y:S01]  /*8a80*/  S2R R0, SR_CgaCtaId ;  /* 0x0000000000007919 */ /* 0x000ea20000008800 */
[----:B------:R-:W-:Y:S01]  /*8a90*/  ISETP.NE.AND P0, PT, R193, RZ, PT ;  /* 0x000000ffc100720c */ /* 0x000fe20003f05270 */
[----:B------:R-:W-:Y:S10]  /*8aa0*/  BSSY B0, `(.L_x_146) ;  /* 0x0000009000007945 */ /* 0x000ff40003800000 */
[----:B------:R-:W-:Y:S04]  /*8ab0*/  @P1 IMAD R2, R169, 0x2000, R178 ;  /* 0x00002000a9021824 */ /* 0x000fe800078e02b2 */
[C---:B------:R-:W-:Y:S01]  /*8ac0*/  @P1 IMAD.IADD R4, R2.reuse, 0x1, R195 ;  /* 0x0000000102041824 */ /* 0x040fe200078e02c3 */
[----:B------:R-:W-:Y:S03]  /*8ad0*/  @P1 IADD3 R203, PT, PT, R2, R203, RZ ;  /* 0x000000cb02cb1210 */ /* 0x000fe60007ffe0ff */
[----:B------:R-:W-:Y:S01]  /*8ae0*/  @P1 IMAD.IADD R201, R201, 0x1, R4 ;  /* 0x00000001c9c91824 */ /* 0x000fe200078e0204 */
[----:B------:R-:W-:Y:S06]  /*8af0*/  @P0 BRA `(.L_x_147) ;  /* 0x00000000000c0947 */ /* 0x000fec0003800000 */
[----:B------:R-:W-:Y:S04]  /*8b00*/  SHF.L.U32 R3, R168, 0x1f, RZ ;  /* 0x0000001fa8037819 */ /* 0x000fe800000006ff */
[----:B------:R-:W3:Y:S02]  /*8b10*/  SYNCS.PHASECHK.TRANS64.TRYWAIT P0, [R200+URZ+0x200], R3 ;  /* 0x00020003c80075a7 */ /* 0x000ee400080011ff */
[----:B---3--:R-:W-:Y:S05]  /*8b20*/  @!P0 BRA `(.L_x_148) ;  /* 0x0000002800a48947 */ /* 0x008fea0003800000 */
.L_x_147:
[----:B------:R-:W-:Y:S05]  /*8b30*/  BSYNC B0 ;  /* 0x0000000000007941 */ /* 0x000fea0003800000 */
.L_x_146:
[----:B------:R-:W-:Y:S01]  /*8b40*/  ISETP.NE.AND P0, PT, R194, RZ, PT ;  /* 0x000000ffc200720c */ /* 0x000fe20003f05270 */
[----:B---3--:R-:W-:Y:S02]  /*8b50*/  VIADD R3, R200, 0x210 ;  /* 0x00000210c8037836 */ /* 0x008fe40000000000 */
[----:B------:R-:W-:Y:S03]  /*8b60*/  VIADD R169, R169, 0x1 ;  /* 0x00000001a9a97836 */ /* 0x000fe60000000000 */
[----:B--2---:R-:W-:Y:S07]  /*8b70*/  PRMT R0, R0, 0x654, R3 ;  /* 0x0000065400007816 */ /* 0x004fee0000000003 */
[----:B------:R2:W3:Y:S04]  /*8b80*/  @P0 LDS.128 R140, [R2] ;  /* 0x00000000028c0984 */ /* 0x0004e80000000c00 */
[----:B------:R2:W4:Y:S04]  /*8b90*/  @P0 LDS.128 R144, [R4+0x10] ;  /* 0x0000100004900984 */ /* 0x0005280000000c00 */
        /* <DEDUP_REMOVED lines=13> */
.L_x_145:
[----:B------:R-:W-:Y:S05]  /*8c70*/  BSYNC B1 ;  /* 0x0000000000017941 */ /* 0x000fea0003800000 */
.L_x_144:
[----:B--2---:R-:W-:Y:S05]  /*8c80*/  VIADD R0, R71, 0x40 ;  /* 0x0000004047007836 */ /* 0x004fea0000000000 */
[----:B------:R-:W-:Y:S04]  /*8c90*/  SHF.R.U32.HI R0, RZ, 0x15, R0 ;  /* 0x00000015ff007819 */ /* 0x000fe80000011600 */
[----:B------:R-:W-:Y:S11]  /*8ca0*/  LOP3.LUT P0, RZ, R0, 0x3, R163, 0x48, !PT ;  /* 0x0000000300ff7812 */ /* 0x000ff600078048a3 */
[----:B------:R-:W-:Y:S02]  /*8cb0*/  @!UPT UIADD3 URZ, UPT, UPT, URZ, URZ, URZ ;  /* 0x000000fffffff290 */ /* 0x000fe4000fffe0ff */
[----:B------:R-:W-:Y:S05]  /*8cc0*/  @!P0 BRA `(.L_x_149) ;  /* 0x0000000000408947 */ /* 0x000fea0003800000 */
[----:B------:R-:W2:Y:S01]  /*8cd0*/  LDCU.64 UR8, c[0x4][0x70] ;  /* 0x01000e00ff0877ac */ /* 0x000ea20008000a00 */
[----:B------:R-:W-:Y:S01]  /*8ce0*/  MOV R3, 0x0 ;  /* 0x0000000000037802 */ /* 0x000fe20000000f00 */
[----:B------:R-:W-:Y:S02]  /*8cf0*/  HFMA2 R12, -RZ, RZ, 0, 5.9604644775390625e-08 ;  /* 0x00000001ff0c7431 */ /* 0x000fe400000001ff */
[----:B------:R-:W-:Y:S02]  /*8d00*/  IMAD.MOV.U32 R8, RZ, RZ, 0x192 ;  /* 0x00000192ff087424 */ /* 0x000fe400078e00ff */
[----:B------:R-:W-:Y:S01]  /*8d10*/  IMAD.MOV.U32 R13, RZ, RZ, RZ ;  /* 0x000000ffff0d7224 */ /* 0x000fe200078e00ff */
[----:B------:R-:W5:Y:S01]  /*8d20*/  LDCU.64 UR6, c[0x4][0x78] ;  /* 0x01000f00ff0677ac */ /* 0x000f620008000a00 */
[----:B------:R-:W1:Y:S01]  /*8d30*/  LDC.64 R2, c[0x4][R3] ;  /* 0x0100000003027b82 */ /* 0x000e620000000a00 */
[----:B------:R-:W3:Y:S01]  /*8d40*/  LDCU.64 UR4, c[0x4][0x10] ;  /* 0x01000200ff0477ac */ /* 0x000ee20008000a00 */
[----:B--2---:R-:W-:Y:S01]  /*8d50*/  MOV R5, UR9 ;  /* 0x0000000900057c02 */ /* 0x004fe20008000f00 */
[----:B------:R-:W-:Y:S01]  /*8d60*/  IMAD.U32 R4, RZ, RZ, UR8 ;  /* 0x00000008ff047e24 */ /* 0x000fe2000f8e00ff */
[----:B-----5:R-:W-:Y:S01]  /*8d70*/  MOV R7, UR7 ;  /* 0x0000000700077c02 */ /* 0x020fe20008000f00 */
[----:B------:R-:W-:Y:S01]  /*8d80*/  IMAD.U32 R6, RZ, RZ, UR6 ;  /* 0x00000006ff067e24 */ /* 0x000fe2000f8e00ff */
[----:B---3--:R-:W-:Y:S01]  /*8d90*/  MOV R11, UR5 ;  /* 0x00000005000b7c02 */ /* 0x008fe20008000f00 */
[----:B------:R-:W-:Y:S02]  /*8da0*/  IMAD.U32 R10, RZ, RZ, UR4 ;  /* 0x00000004ff0a7e24 */ /* 0x000fe4000f8e00ff */
[----:B------:R-:W-:Y:S07]  /*8db0*/  LEPC R20, `(.L_x_149) ;  /* 0x000000001014794e */ /* 0x000fee0000000000 */
[----:B-1--4-:R-:W-:Y:S05]  /*8dc0*/  CALL.ABS.NOINC R2 ;  /* 0x0000000002007343 */ /* 0x012fea0003c00000 */
.L_x_149:
[----:B------:R-:W-:Y:S01]  /*8dd0*/  ISETP.NE.AND P0, PT, R181, RZ, PT ;  /* 0x000000ffb500720c */ /* 0x000fe20003f05270 */
[----:B------:R-:W-:Y:S05]  /*8de0*/  WARPSYNC.ALL ;  /* 0x0000000000007948 */ /* 0x000fea0003800000 */
[----:B------:R-:W-:Y:S01]  /*8df0*/  R2UR UR4, R71 ;  /* 0x00000000470472ca */ /* 0x000fe200000e0000 */
[----:B------:R-:W-:Y:S01]  /*8e00*/  BSSY.RECONVERGENT B0, `(.L_x_150) ;  /* 0x000011c000007945 */ /* 0x000fe20003800200 */
[----:B---3--:R-:W-:Y:S02]  /*8e10*/  F2FP.F16.E5M2.UNPACK_B R11, R141 ;  /* 0x0000008dff0b723e */ /* 0x008fe400020004ff */
[----:B------:R-:W-:Y:S02]  /*8e20*/  F2FP.F16.E5M2.UNPACK_B R10, R142 ;  /* 0x0000008eff0a723e */ /* 0x000fe400020004ff */
[----:B------:R-:W-:Y:S01]  /*8e30*/  F2FP.F16.E5M2.UNPACK_B R9, R143 ;  /* 0x0000008fff09723e */ /* 0x000fe200020004ff */
[--C-:B------:R-:W-:Y:S01]  /*8e40*/  HADD2.F32 R74, -RZ, R11.reuse.H0_H0 ;  /* 0x2000000bff4a7230 */ /* 0x100fe20000004100 */
[----:B----4-:R-:W-:Y:S01]  /*8e50*/  F2FP.F16.E5M2.UNPACK_B R8, R144 ;  /* 0x00000090ff08723e */ /* 0x010fe200020004ff */
[----:B------:R-:W-:Y:S01]  /*8e60*/  HADD2.F32 R76, -RZ, R11.H1_H1 ;  /* 0x3000000bff4c7230 */ /* 0x000fe20000004100 */
[----:B------:R-:W-:Y:S01]  /*8e70*/  F2FP.F16.E5M2.UNPACK_B R7, R145 ;  /* 0x00000091ff07723e */ /* 0x000fe200020004ff */
[--C-:B------:R-:W-:Y:S01]  /*8e80*/  HADD2.F32 R77, -RZ, R10.reuse.H0_H0 ;  /* 0x2000000aff4d7230 */ /* 0x100fe20000004100 */
[----:B------:R-:W-:Y:S01]  /*8e90*/  F2FP.F16.E5M2.UNPACK_B R6, R146 ;  /* 0x00000092ff06723e */ /* 0x000fe200020004ff */
[----:B------:R-:W-:Y:S01]  /*8ea0*/  HADD2.F32 R80, -RZ, R10.H1_H1 ;  /* 0x3000000aff507230 */ /* 0x000fe20000004100 */
[----:B------:R-:W-:Y:S01]  /*8eb0*/  F2FP.F16.E5M2.UNPACK_B R5, R147 ;  /* 0x00000093ff05723e */ /* 0x000fe200020004ff */
[--C-:B------:R-:W-:Y:S01]  /*8ec0*/  HADD2.F32 R81, -RZ, R9.reuse.H0_H0 ;  /* 0x20000009ff517230 */ /* 0x100fe20000004100 */
[----:B-1----:R-:W-:Y:S01]  /*8ed0*/  F2FP.F16.E5M2.UNPACK_B R4, R148 ;  /* 0x00000094ff04723e */ /* 0x002fe200020004ff */
[----:B------:R-:W-:Y:S01]  /*8ee0*/  HADD2.F32 R83, -RZ, R9.H1_H1 ;  /* 0x30000009ff537230 */ /* 0x000fe20000004100 */
[-C--:B------:R-:W-:Y:S01]  /*8ef0*/  F2FP.F16.E5M2.UNPACK_B R2, R140.reuse ;  /* 0x0000008cff02723e */ /* 0x080fe200020004ff */
[--C-:B------:R-:W-:Y:S01]  /*8f00*/  HADD2.F32 R86, -RZ, R8.reuse.H0_H0 ;  /* 0x20000008ff567230 */ /* 0x100fe20000004100 */
[----:B------:R-:W-:Y:S01]  /*8f10*/  F2FP.F16.E5M2.UNPACK_B R140, R140.H1 ;  /* 0x0000008cff8c723e */ /* 0x000fe200030004ff */
[----:B------:R-:W-:Y:S01]  /*8f20*/  HADD2.F32 R87, -RZ, R8.H1_H1 ;  /* 0x30000008ff577230 */ /* 0x000fe20000004100 */
[----:B------:R-:W-:Y:S01]  /*8f30*/  F2FP.F16.E5M2.UNPACK_B R141, R141.H1 ;  /* 0x0000008dff8d723e */ /* 0x000fe200030004ff */
[--C-:B------:R-:W-:Y:S01]  /*8f40*/  HADD2.F32 R90, -RZ, R7.reuse.H0_H0 ;  /* 0x20000007ff5a7230 */ /* 0x100fe20000004100 */
[----:B------:R-:W-:Y:S01]  /*8f50*/  F2FP.F16.E5M2.UNPACK_B R142, R142.H1 ;  /* 0x0000008eff8e723e */ /* 0x000fe200030004ff */
[----:B------:R-:W-:Y:S01]  /*8f60*/  HADD2.F32 R91, -RZ, R7.H1_H1 ;  /* 0x30000007ff5b7230 */ /* 0x000fe20000004100 */
[----:B------:R-:W-:Y:S01]  /*8f70*/  F2FP.F16.E5M2.UNPACK_B R143, R143.H1 ;  /* 0x0000008fff8f723e */ /* 0x000fe200030004ff */
[--C-:B------:R-:W-:Y:S01]  /*8f80*/  HADD2.F32 R94, -RZ, R6.reuse.H0_H0 ;  /* 0x20000006ff5e7230 */ /* 0x100fe20000004100 */
[----:B------:R-:W-:Y:S01]  /*8f90*/  IADD3 R164, PT, PT, R164, 0x270, RZ ;  /* 0x00000270a4a47810 */ /* 0x000fe20007ffe0ff */
[----:B------:R-:W-:Y:S01]  /*8fa0*/  HADD2.F32 R95, -RZ, R6.H1_H1 ;  /* 0x30000006ff5f7230 */ /* 0x000fe20000004100 */
[----:B------:R-:W-:Y:S01]  /*8fb0*/  F2FP.F16.E5M2.UNPACK_B R107, R149 ;  /* 0x00000095ff6b723e */ /* 0x000fe200020004ff */
[--C-:B------:R-:W-:Y:S01]  /*8fc0*/  HADD2.F32 R98, -RZ, R5.reuse.H0_H0 ;  /* 0x20000005ff627230 */ /* 0x100fe20000004100 */
[----:B------:R-:W-:Y:S01]  /*8fd0*/  LOP3.LUT R164, R164, 0xfefffff8, RZ, 0xc0, !PT ;  /* 0xfefffff8a4a47812 */ /* 0x000fe200078ec0ff */
[----:B------:R-:W-:Y:S01]  /*8fe0*/  HADD2.F32 R99, -RZ, R5.H1_H1 ;  /* 0x30000005ff637230 */ /* 0x000fe20000004100 */
[----:B------:R-:W-:Y:S01]  /*8ff0*/  F2FP.F16.E5M2.UNPACK_B R111, R150 ;  /* 0x00000096ff6f723e */ /* 0x000fe200020004ff */
[--C-:B------:R-:W-:Y:S01]  /*9000*/  HADD2.F32 R102, -RZ, R4.reuse.H0_H0 ;  /* 0x20000004ff667230 */ /* 0x100fe20000004100 */
[----:B------:R-:W-:Y:S01]  /*9010*/  F2FP.F16.E5M2.UNPACK_B R115, R151 ;  /* 0x00000097ff73723e */ /* 0x000fe200020004ff */
[----:B------:R-:W-:Y:S01]  /*9020*/  HADD2.F32 R103, -RZ, R4.H1_H1 ;  /* 0x30000004ff677230 */ /* 0x000fe20000004100 */
[----:B------:R-:W-:Y:S01]  /*9030*/  F2FP.F16.E5M2.UNPACK_B R119, R152 ;  /* 0x00000098ff77723e */ /* 0x000fe200020004ff */
[----:B------:R-:W1:Y:S01]  /*9040*/  LDTM.x64 R4, tmem[UR4+0x40] ;  /* 0x00004004000479ee */ /* 0x000e620008340000 */
[--C-:B------:R-:W-:Y:S01]  /*9050*/  HADD2.F32 R0, -RZ, R2.reuse.H0_H0 ;  /* 0x20000002ff007230 */ /* 0x100fe20000004100 */
[----:B------:R-:W-:Y:S01]  /*9060*/  NOP ;  /* 0x0000000000007918 */ /* 0x000fe20000000000 */
[----:B-1----:R1:W-:Y:S01]  /*9070*/  SYNCS.ARRIVE.TRANS64.RED.A1T0 RZ, [R164+URZ], RZ ;  /* 0x000000ffa4ff79a7 */ /* 0x0023e200081004ff */
[----:B------:R-:W-:Y:S01]  /*9080*/  HADD2.F32 R2, -RZ, R2.H1_H1 ;  /* 0x30000002ff027230 */ /* 0x000fe20000004100 */
[----:B------:R-:W-:Y:S01]  /*9090*/  F2FP.F16.E5M2.UNPACK_B R123, R153 ;  /* 0x00000099ff7b723e */ /* 0x000fe200020004ff */
[----:B------:R-:W-:Y:S01]  /*90a0*/  HADD2.F32 R78, -RZ, R141.H1_H1 ;  /* 0x3000008dff4e7230 */ /* 0x000fe20000004100 */
[----:B------:R-:W-:Y:S01]  /*90b0*/  F2FP.F16.E5M2.UNPACK_B R127, R154 ;  /* 0x0000009aff7f723e */ /* 0x000fe200020004ff */
[--C-:B------:R-:W-:Y:S01]  /*90c0*/  HADD2.F32 R106, -RZ, R107.reuse.H0_H0 ;  /* 0x2000006bff6a7230 */ /* 0x100fe20000004100 */
[----:B------:R-:W-:Y:S01]  /*90d0*/  F2FP.F16.E5M2.UNPACK_B R130, R155 ;  /* 0x0000009bff82723e */ /* 0x000fe200020004ff */
[----:B------:R-:W-:Y:S01]  /*90e0*/  HADD2.F32 R107, -RZ, R107.H1_H1 ;  /* 0x3000006bff6b7230 */ /* 0x000fe20000004100 */
[----:B------:R-:W-:Y:S01]  /*90f0*/  F2FP.F16.E5M2.UNPACK_B R144, R144.H1 ;  /* 0x00000090ff90723e */ /* 0x000fe200030004ff */
        /* <DEDUP_REMOVED lines=12> */
[C---:B------:R-:W-:Y:S01]  /*91c0*/  FMUL R4, R70.reuse, R4 ;  /* 0x0000000446047220 */ /* 0x040fe20000400000 */
[C---:B------:R-:W-:Y:S01]  /*91d0*/  FMUL R5, R70.reuse, R5 ;  /* 0x0000000546057220 */ /* 0x040fe20000400000 */
[--C-:B------:R-:W-:Y:S02]  /*91e0*/  HADD2.F32 R3, -RZ, R140.reuse.H0_H0 ;  /* 0x2000008cff037230 */ /* 0x100fe40000004100 */
        /* <DEDUP_REMOVED lines=9> */
[----:B------:R-:W-:Y:S02]  /*9280*/  HADD2.F32 R122, -RZ, R123.H0_H0 ;  /* 0x2000007bff7a7230 */ /* 0x000fe40000004100 */
[C---:B------:R-:W-:Y:S01]  /*9290*/  FMUL R6, R70.reuse, R6 ;  /* 0x0000000646067220 */ /* 0x040fe20000400000 */
[----:B------:R-:W-:Y:S02]  /*92a0*/  HADD2.F32 R72, -RZ, R140.H1_H1 ;  /* 0x3000008cff487230 */ /* 0x000fe40000004100 */
[C---:B------:R-:W-:Y:S01]  /*92b0*/  FMUL R7, R70.reuse, R7 ;  /* 0x0000000746077220 */ /* 0x040fe20000400000 */
[----:B------:R-:W-:Y:S02]  /*92c0*/  HADD2.F32 R75, -RZ, R141.H0_H0 ;  /* 0x2000008dff4b7230 */ /* 0x000fe40000004100 */
[C---:B------:R-:W-:Y:S01]  /*92d0*/  FFMA R6, R73.reuse, R3, R6 ;  /* 0x0000000349067223 */ /* 0x040fe20000000006 */
[----:B------:R-:W-:Y:S02]  /*92e0*/  HADD2.F32 R123, -RZ, R123.H1_H1 ;  /* 0x3000007bff7b7230 */ /* 0x000fe40000004100 */
[C---:B------:R-:W-:Y:S01]  /*92f0*/  FFMA R7, R73.reuse, R72, R7 ;  /* 0x0000004849077223 */ /* 0x040fe20000000007 */
[C---:B------:R-:W-:Y:S01]  /*9300*/  FFMA R8, R73.reuse, R74, R8 ;  /* 0x0000004a49087223 */ /* 0x040fe20000000008 */
[----:B------:R-:W-:Y:S01]  /*9310*/  FFMA R9, R73, R76, R9 ;  /* 0x0000004c49097223 */ /* 0x000fe20000000009 */
[--C-:B------:R-:W-:Y:S02]  /*9320*/  HADD2.F32 R126, -RZ, R127.reuse.H0_H0 ;  /* 0x2000007fff7e7230 */ /* 0x100fe40000004100 */
[C---:B------:R-:W-:Y:S01]  /*9330*/  FMUL R10, R70.reuse, R10 ;  /* 0x0000000a460a7220 */ /* 0x040fe20000400000 */
[----:B------:R-:W-:Y:S01]  /*9340*/  F2FP.SATFINITE.E5M2.F32.PACK_AB_MERGE_C R76, R7, R6, RZ ;  /* 0x00000006074c723e */ /* 0x000fe200048060ff */
[C---:B------:R-:W-:Y:S01]  /*9350*/  FMUL R7, R70.reuse, R20 ;  /* 0x0000001446077220 */ /* 0x040fe20000400000 */
[----:B------:R-:W-:Y:S02]  /*9360*/  HADD2.F32 R127, -RZ, R127.H1_H1 ;  /* 0x3000007fff7f7230 */ /* 0x000fe40000004100 */
[C---:B------:R-:W-:Y:S01]  /*9370*/  FFMA R10, R73.reuse, R75, R10 ;  /* 0x0000004b490a7223 */ /* 0x040fe2000000000a */
[----:B------:R-:W-:Y:S02]  /*9380*/  HADD2.F32 R72, -RZ, R130.H0_H0 ;  /* 0x20000082ff487230 */ /* 0x000fe40000004100 */
[C---:B------:R-:W-:Y:S01]  /*9390*/  FMUL R11, R70.reuse, R11 ;  /* 0x0000000b460b7220 */ /* 0x040fe20000400000 */
[--C-:B------:R-:W-:Y:S02]  /*93a0*/  HADD2.F32 R79, -RZ, R142.reuse.H0_H0 ;  /* 0x2000008eff4f7230 */ /* 0x100fe40000004100 */
[C---:B------:R-:W-:Y:S01]  /*93b0*/  FMUL R14, R70.reuse, R14 ;  /* 0x0000000e460e7220 */ /* 0x040fe20000400000 */
[----:B------:R-:W-:Y:S02]  /*93c0*/  HADD2.F32 R82, -RZ, R142.H1_H1 ;  /* 0x3000008eff527230 */ /* 0x000fe40000004100 */
[C---:B------:R-:W-:Y:S01]  /*93d0*/  FFMA R11, R73.reuse, R78, R11 ;  /* 0x0000004e490b7223 */ /* 0x040fe2000000000b */
[C---:B------:R-:W-:Y:S01]  /*93e0*/  FFMA R12, R73.reuse, R77, R12 ;  /* 0x0000004d490c7223 */ /* 0x040fe2000000000c */
[C---:B------:R-:W-:Y:S01]  /*93f0*/  FFMA R13, R73.reuse, R80, R13 ;  /* 0x00000050490d7223 */ /* 0x040fe2000000000d */
[----:B------:R-:W-:Y:S01]  /*9400*/  FFMA R14, R73, R79, R14 ;  /* 0x0000004f490e7223 */ /* 0x000fe2000000000e */
[----:B------:R-:W-:Y:S01]  /*9410*/  HADD2.F32 R75, -RZ, R130.H1_H1 ;  /* 0x30000082ff4b7230 */ /* 0x000fe20000004100 */
[----:B------:R-:W-:Y:S01]  /*9420*/  F2FP.SATFINITE.E5M2.F32.PACK_AB_MERGE_C R78, R11, R10, RZ ;  /* 0x0000000a0b4e723e */ /* 0x000fe200048060ff */
[C---:B------:R-:W-:Y:S01]  /*9430*/  FMUL R10, R70.reuse, R21 ;  /* 0x00000015460a7220 */ /* 0x040fe20000400000 */
[C---:B------:R-:W-:Y:S01]  /*9440*/  FMUL R21, R70.reuse, R28 ;  /* 0x0000001c46157220 */ /* 0x040fe20000400000 */
        /* <DEDUP_REMOVED lines=8> */
[C---:B------:R-:W-:Y:S01]  /*94d0*/  FMUL R18, R70.reuse, R25 ;  /* 0x0000001946127220 */ /* 0x040fe20000400000 */
[----:B------:R-:W-:Y:S01]  /*94e0*/  F2FP.SATFINITE.E5M2.F32.PACK_AB_MERGE_C R14, R15, R14, RZ ;  /* 0x0000000e0f0e723e */ /* 0x000fe200048060ff */
        /* <DEDUP_REMOVED lines=8> */
[C---:B------:R-:W-:Y:S01]  /*9570*/  FFMA R11, R73.reuse, R88, R11 ;  /* 0x00000058490b7223 */ /* 0x040fe2000000000b */
[----:B------:R-:W-:Y:S01]  /*9580*/  FMUL R22, R70, R29 ;  /* 0x0000001d46167220 */ /* 0x000fe20000400000 */
        /* <DEDUP_REMOVED lines=13> */
[----:B------:R-:W-:Y:S01]  /*9660*/  FMUL R20, R70, R27 ;  /* 0x0000001b46147220 */ /* 0x000fe20000400000 */
[--C-:B------:R-:W-:Y:S01]  /*9670*/  HADD2.F32 R96, -RZ, R146.reuse.H0_H0 ;  /* 0x20000092ff607230 */ /* 0x100fe20000004100 */
[----:B------:R-:W-:Y:S01]  /*9680*/  F2FP.SATFINITE.E5M2.F32.PACK_AB_MERGE_C R16, R10, R7, R16 ;  /* 0x000000070a10723e */ /* 0x000fe20004806010 */
[----:B------:R-:W-:Y:S02]  /*9690*/  HADD2.F32 R97, -RZ, R146.H1_H1 ;  /* 0x30000092ff617230 */ /* 0x000fe40000004100 */
[C---:B------:R-:W-:Y:S01]  /*96a0*/  FFMA R20, R73.reuse, R93, R20 ;  /* 0x0000005d49147223 */ /* 0x040fe20000000014 */
[C---:B------:R-:W-:Y:S01]  /*96b0*/  FFMA R21, R73.reuse, R94, R21 ;  /* 0x0000005e49157223 */ /* 0x040fe20000000015 */
[C---:B------:R-:W-:Y:S01]  /*96c0*/  FFMA R22, R73.reuse, R95, R22 ;  /* 0x0000005f49167223 */ /* 0x040fe20000000016 */
[C---:B------:R-:W-:Y:S01]  /*96d0*/  FMUL R23, R70.reuse, R30 ;  /* 0x0000001e46177220 */ /* 0x040fe20000400000 */
[----:B------:R-:W-:Y:S01]  /*96e0*/  FMUL R30, R70, R37 ;  /* 0x00000025461e7220 */ /* 0x000fe20000400000 */
[----:B------:R-:W-:Y:S01]  /*96f0*/  F2FP.SATFINITE.E5M2.F32.PACK_AB_MERGE_C R19, R20, R19, RZ ;  /* 0x000000131413723e */ /* 0x000fe200048060ff */
[C---:B------:R-:W-:Y:S01]  /*9700*/  FMUL R37, R70.reuse, R44 ;  /* 0x0000002c46257220 */ /* 0x040fe20000400000 */
[C---:B------:R-:W-:Y:S01]  /*9710*/  FFMA R23, R73.reuse, R96, R23 ;  /* 0x0000006049177223 */ /* 0x040fe20000000017 */
        /* <DEDUP_REMOVED lines=20> */
[----:B------:R-:W-:Y:S01]  /*9860*/  F2FP.F16.E5M2.UNPACK_B R151, R151.H1 ;  /* 0x00000097ff97723e */ /* 0x000fe200030004ff */
[----:B------:R-:W-:Y:S01]  /*9870*/  FMUL R38, R70, R45 ;  /* 0x0000002d46267220 */ /* 0x000fe20000400000 */
[----:B------:R-:W-:Y:S01]  /*9880*/  F2FP.SATFINITE.E5M2.F32.PACK_AB_MERGE_C R19, R28, R27, RZ ;  /* 0x0000001b1c13723e */ /* 0x000fe200048060ff */
[----:B------:R-:W-:Y:S01]  /*9890*/  FFMA R31, R73, R104, R31 ;  /* 0x00000068491f7223 */ /* 0x000fe2000000001f */
[C---:B------:R-:W-:Y:S01]  /*98a0*/  FMUL R45, R70.reuse, R52 ;  /* 0x00000034462d7220 */ /* 0x040fe20000400000 */
[C---:B------:R-:W-:Y:S01]  /*98b0*/  FMUL R52, R70.reuse, R59 ;  /* 0x0000003b46347220 */ /* 0x040fe20000400000 */
[----:B------:R-:W-:Y:S01]  /*98c0*/  F2FP.F16.E5M2.UNPACK_B R152, R152.H1 ;  /* 0x00000098ff98723e */ /* 0x000fe200030004ff */
[C---:B------:R-:W-:Y:S01]  /*98d0*/  FMUL R59, R70.reuse, R66 ;  /* 0x00000042463b7220 */ /* 0x040fe20000400000 */
[----:B------:R-:W-:Y:S01]  /*98e0*/  F2FP.SATFINITE.E5M2.F32.PACK_AB_MERGE_C R66, R13, R12, R14 ;  /* 0x0000000c0d42723e */ /* 0x000fe2000480600e */
        /* <DEDUP_REMOVED lines=11> */
[C---:B------:R-:W-:Y:S01]  /*99a0*/  FFMA R35, R73.reuse, R108, R35 ;  /* 0x0000006c49237223 */ /* 0x040fe20000000023 */
[C---:B------:R-:W-:Y:S01]  /*99b0*/  FMUL R36, R70.reuse, R43 ;  /* 0x0000002b46247220 */ /* 0x040fe20000400000 */
[--C-:B------:R-:W-:Y:S02]  /*99c0*/  HADD2.F32 R112, -RZ, R150.reuse.H0_H0 ;  /* 0x20000096ff707230 */ /* 0x100fe40000004100 */
[C---:B------:R-:W-:Y:S01]  /*99d0*/  FMUL R39, R70.reuse, R46 ;  /* 0x0000002e46277220 */ /* 0x040fe20000400000 */
[----:B------:R-:W-:Y:S02]  /*99e0*/  HADD2.F32 R113, -RZ, R150.H1_H1 ;  /* 0x30000096ff717230 */ /* 0x000fe40000004100 */
        /* <DEDUP_REMOVED lines=12> */
[C---:B------:R-:W-:Y:S01]  /*9ab0*/  FMUL R46, R70.reuse, R53 ;  /* 0x00000035462e7220 */ /* 0x040fe20000400000 */
[--C-:B------:R-:W-:Y:S02]  /*9ac0*/  HADD2.F32 R120, -RZ, R152.reuse.H0_H0 ;  /* 0x20000098ff787230 */ /* 0x100fe40000004100 */
[C---:B------:R-:W-:Y:S01]  /*9ad0*/  FMUL R50, R70.reuse, R57 ;  /* 0x0000003946327220 */ /* 0x040fe20000400000 */
[C---:B------:R-:W-:Y:S01]  /*9ae0*/  FMUL R51, R70.reuse, R58 ;  /* 0x0000003a46337220 */ /* 0x040fe20000400000 */
[C---:B------:R-:W-:Y:S01]  /*9af0*/  FMUL R53, R70.reuse, R60 ;  /* 0x0000003c46357220 */ /* 0x040fe20000400000 */
[C---:B------:R-:W-:Y:S01]  /*9b00*/  FFMA R43, R73.reuse, R116, R43 ;  /* 0x00000074492b7223 */ /* 0x040fe2000000002b */
[----:B------:R-:W-:Y:S02]  /*9b10*/  HADD2.F32 R121, -RZ, R152.H1_H1 ;  /* 0x30000098ff797230 */ /* 0x000fe40000004100 */
[C---:B------:R-:W-:Y:S01]  /*9b20*/  FMUL R47, R70.reuse, R54 ;  /* 0x00000036462f7220 */ /* 0x040fe20000400000 */
[C---:B------:R-:W-:Y:S01]  /*9b30*/  FMUL R57, R70.reuse, R64 ;  /* 0x0000004046397220 */ /* 0x040fe20000400000 */
[C---:B------:R-:W-:Y:S01]  /*9b40*/  FMUL R58, R70.reuse, R65 ;  /* 0x00000041463a7220 */ /* 0x040fe20000400000 */
[C---:B------:R-:W-:Y:S01]  /*9b50*/  FMUL R60, R70.reuse, R67 ;  /* 0x00000043463c7220 */ /* 0x040fe20000400000 */
[----:B------:R-:W-:Y:S01]  /*9b60*/  FFMA R44, R73, R117, R44 ;  /* 0x00000075492c7223 */ /* 0x000fe2000000002c */
[C---:B------:R-:W-:Y:S01]  /*9b70*/  FMUL R48, R70.reuse, R55 ;  /* 0x0000003746307220 */ /* 0x040fe20000400000 */
[----:B------:R-:W-:Y:S01]  /*9b80*/  F2FP.SATFINITE.E5M2.F32.PACK_AB_MERGE_C R64, R5, R4, R76 ;  /* 0x000000040540723e */ /* 0x000fe2000480604c */
[----:B------:R-:W-:Y:S01]  /*9b90*/  FFMA R45, R73, R118, R45 ;  /* 0x00000076492d7223 */ /* 0x000fe2000000002d */
[----:B------:R-:W-:Y:S01]  /*9ba0*/  F2FP.SATFINITE.E5M2.F32.PACK_AB_MERGE_C R65, R9, R8, R78 ;  /* 0x000000080941723e */ /* 0x000fe2000480604e */
[----:B------:R-:W-:Y:S01]  /*9bb0*/  FMUL R49, R70, R56 ;  /* 0x0000003846317220 */ /* 0x000fe20000400000 */
[----:B------:R-:W-:Y:S01]  /*9bc0*/  F2FP.SATFINITE.E5M2.F32.PACK_AB_MERGE_C R67, R2, R0, R3 ;  /* 0x000000000243723e */ /* 0x000fe20004806003 */
[C---:B------:R-:W-:Y:S01]  /*9bd0*/  FFMA R46, R73.reuse, R119, R46 ;  /* 0x00000077492e7223 */ /* 0x040fe2000000002e */
[----:B------:R-:W-:Y:S01]  /*9be0*/  F2FP.F16.E5M2.UNPACK_B R154, R154.H1 ;  /* 0x0000009aff9a723e */ /* 0x000fe200030004ff */
[--C-:B------:R-:W-:Y:S02]  /*9bf0*/  HADD2.F32 R124, -RZ, R153.reuse.H0_H0 ;  /* 0x20000099ff7c7230 */ /* 0x100fe40000004100 */
[C---:B------:R-:W-:Y:S01]  /*9c00*/  FFMA R47, R73.reuse, R120, R47 ;  /* 0x00000078492f7223 */ /* 0x040fe2000000002f */
[----:B------:R1:W-:Y:S01]  /*9c10*/  STS.128 [R137+UR44+0x6400], R64 ;  /* 0x0064004089007988 */ /* 0x0003e20008000c2c */
[----:B------:R-:W-:Y:S02]  /*9c20*/  HADD2.F32 R125, -RZ, R153.H1_H1 ;  /* 0x30000099ff7d7230 */ /* 0x000fe40000004100 */
[C---:B------:R-:W-:Y:S01]  /*9c30*/  FFMA R48, R73.reuse, R121, R48 ;  /* 0x0000007949307223 */ /* 0x040fe20000000030 */
[C---:B------:R-:W-:Y:S01]  /*9c40*/  FFMA R49, R73.reuse, R122, R49 ;  /* 0x0000007a49317223 */ /* 0x040fe20000000031 */
[----:B------:R-:W-:Y:S01]  /*9c50*/  F2FP.F16.E5M2.UNPACK_B R155, R155.H1 ;  /* 0x0000009bff9b723e */ /* 0x000fe200030004ff */
[C---:B------:R-:W-:Y:S01]  /*9c60*/  FFMA R50, R73.reuse, R123, R50 ;  /* 0x0000007b49327223 */ /* 0x040fe20000000032 */
[----:B------:R-:W-:Y:S01]  /*9c70*/  FMUL R54, R70, R61 ;  /* 0x0000003d46367220 */ /* 0x000fe20000400000 */
[--C-:B------:R-:W-:Y:S01]  /*9c80*/  HADD2.F32 R128, -RZ, R154.reuse.H0_H0 ;  /* 0x2000009aff807230 */ /* 0x100fe20000004100 */
[----:B------:R1:W-:Y:S01]  /*9c90*/  STS.128 [R182+0x6010], R16 ;  /* 0x00601010b6007388 */ /* 0x0003e20000000c00 */
[----:B------:R-:W-:Y:S01]  /*9ca0*/  F2FP.SATFINITE.E5M2.F32.PACK_AB_MERGE_C R35, R36, R35, RZ ;  /* 0x000000232423723e */ /* 0x000fe200048060ff */
[C---:B------:R-:W-:Y:S01]  /*9cb0*/  FFMA R51, R73.reuse, R124, R51 ;  /* 0x0000007c49337223 */ /* 0x040fe20000000033 */
[----:B------:R-:W-:Y:S01]  /*9cc0*/  F2FP.SATFINITE.E5M2.F32.PACK_AB_MERGE_C R39, R40, R39, RZ ;  /* 0x000000272827723e */ /* 0x000fe200048060ff */
[----:B------:R-:W-:Y:S02]  /*9cd0*/  HADD2.F32 R129, -RZ, R154.H1_H1 ;  /* 0x3000009aff817230 */ /* 0x000fe40000004100 */
[C---:B------:R-:W-:Y:S01]  /*9ce0*/  FMUL R55, R70.reuse, R62 ;  /* 0x0000003e46377220 */ /* 0x040fe20000400000 */
[C---:B------:R-:W-:Y:S01]  /*9cf0*/  FFMA R52, R73.reuse, R125, R52 ;  /* 0x0000007d49347223 */ /* 0x040fe20000000034 */
[----:B------:R-:W-:Y:S01]  /*9d00*/  FMUL R56, R70, R63 ;  /* 0x0000003f46387220 */ /* 0x000fe20000400000 */
[C---:B------:R-:W-:Y:S01]  /*9d10*/  FFMA R53, R73.reuse, R126, R53 ;  /* 0x0000007e49357223 */ /* 0x040fe20000000035 */
[C---:B------:R-:W-:Y:S01]  /*9d20*/  FFMA R54, R73.reuse, R127, R54 ;  /* 0x0000007f49367223 */ /* 0x040fe20000000036 */
[--C-:B------:R-:W-:Y:S02]  /*9d30*/  HADD2.F32 R74, -RZ, R155.reuse.H0_H0 ;  /* 0x2000009bff4a7230 */ /* 0x100fe40000004100 */
[C---:B------:R-:W-:Y:S01]  /*9d40*/  FFMA R55, R73.reuse, R128, R55 ;  /* 0x0000008049377223 */ /* 0x040fe20000000037 */
[----:B------:R-:W-:Y:S02]  /*9d50*/  HADD2.F32 R131, -RZ, R155.H1_H1 ;  /* 0x3000009bff837230 */ /* 0x000fe40000004100 */
[C---:B------:R-:W-:Y:S01]  /*9d60*/  FFMA R56, R73.reuse, R129, R56 ;  /* 0x0000008149387223 */ /* 0x040fe20000000038 */
[----:B------:R-:W-:Y:S01]  /*9d70*/  F2FP.SATFINITE.E5M2.F32.PACK_AB_MERGE_C R43, R44, R43, RZ ;  /* 0x0000002b2c2b723e */ /* 0x000fe200048060ff */
[C---:B------:R-:W-:Y:S01]  /*9d80*/  FFMA R57, R73.reuse, R72, R57 ;  /* 0x0000004849397223 */ /* 0x040fe20000000039 */
[C---:B------:R-:W-:Y:S01]  /*9d90*/  FFMA R58, R73.reuse, R75, R58 ;  /* 0x0000004b493a7223 */ /* 0x040fe2000000003a */
[C---:B------:R-:W-:Y:S01]  /*9da0*/  FFMA R59, R73.reuse, R74, R59 ;  /* 0x0000004a493b7223 */ /* 0x040fe2000000003b */
[----:B------:R-:W-:Y:S01]  /*9db0*/  F2FP.SATFINITE.E5M2.F32.PACK_AB_MERGE_C R33, R34, R33, R35 ;  /* 0x000000212221723e */ /* 0x000fe20004806023 */
[----:B------:R-:W-:Y:S01]  /*9dc0*/  FFMA R60, R73, R131, R60 ;  /* 0x00000083493c7223 */ /* 0x000fe2000000003c */
[----:B------:R-:W-:Y:S02]  /*9dd0*/  F2FP.SATFINITE.E5M2.F32.PACK_AB_MERGE_C R32, R30, R29, R32 ;  /* 0x0000001d1e20723e */ /* 0x000fe40004806020 */
        /* <DEDUP_REMOVED lines=11> */
[----:B------:R-:W-:Y:S03]  /*9e90*/  IADD3 R68, PT, PT, R68, 0x1, RZ ;  /* 0x0000000144447810 */ /* 0x000fe60007ffe0ff */
        /* <DEDUP_REMOVED lines=9> */
[----:B------:R-:W-:Y:S02]  /*9f30*/  UIADD3 UR4, UP0, UPT, UR62, 0x680, URZ ;  /* 0x000006803e047890 */ /* 0x000fe4000ff1e0ff */
[----:B------:R-:W-:Y:S02]  /*9f40*/  UIADD3 UR9, UPT, UPT, UR49, 0x40, URZ ;  /* 0x0000004031097890 */ /* 0x000fe4000fffe0ff */
[----:B------:R-:W-:Y:S02]  /*9f50*/  UIADD3 UR8, UPT, UPT, UR44, 0x6400, URZ ;  /* 0x000064002c087890 */ /* 0x000fe4000fffe0ff */
[----:B------:R-:W-:Y:S01]  /*9f60*/  UIADD3.X UR5, UPT, UPT, URZ, UR63, URZ, UP0, !UPT ;  /* 0x0000003fff057290 */ /* 0x000fe200087fe4ff */
[----:B------:R-:W-:Y:S01]  /*9f70*/  UMOV UR10, UR50 ;  /* 0x00000032000a7c82 */ /* 0x000fe20008000000 */
[----:B------:R-:W-:Y:S07]  /*9f80*/  UMOV UR11, UR36 ;  /* 0x00000024000b7c82 */ /* 0x000fee0008000000 */
[----:B------:R2:W-:Y:S01]  /*9f90*/  UTMASTG.3D [UR8], [UR4] ;  /* 0x00000008040073b5 */ /* 0x0005e20008010000 */
[----:B------:R0:W-:Y:S01]  /*9fa0*/  UTMACMDFLUSH ;  /* 0x00000000000079b7 */ /* 0x0001e20000000000 */
[----:B--2---:R-:W-:Y:S04]  /*9fb0*/  DEPBAR.LE SB0, 0x1 ;  /* 0x000080400000791a */ /* 0x004fe80000000000 */
.L_x_151:
[----:B------:R-:W-:Y:S05]  /*9fc0*/  BSYNC.RECONVERGENT B0 ;  /* 0x0000000000007941 */ /* 0x000fea0003800200 */
.L_x_150:
[----:B------:R-:W-:Y:S01]  /*9fd0*/  BAR.SYNC.DEFER_BLOCKING 0x1, 0x80 ;  /* 0x0042000000007b1d */ /* 0x000fe20000010000 */
[----:B------:R-:W-:Y:S01]  /*9fe0*/  ISETP.NE.AND P0, PT, R165, 0x2, PT ;  /* 0x00000002a500780c */ /* 0x000fe20003f05270 */
[----:B------:R-:W-:Y:S01]  /*9ff0*/  UISETP.NE.AND UP0, UPT, UR45, URZ, UPT ;  /* 0x000000ff2d00728c */ /* 0x000fe2000bf05270 */
[----:B------:R-:W-:Y:S01]  /*a000*/  ISETP.NE.AND P1, PT, R68, 0x4, PT ;  /* 0x000000044400780c */ /* 0x000fe20003f25270 */
[----:B------:R-:W-:Y:S01]  /*a010*/  UIADD3 UR20, UPT, UPT, UR37, UR59, URZ ;  /* 0x0000003b25147290 */ /* 0x000fe2000fffe0ff */
[----:B------:R-:W-:Y:S01]  /*a020*/  SEL R3, RZ, 0x1, P0 ;  /* 0x00000001ff037807 */ /* 0x000fe20000000000 */
[----:B------:R-:W-:Y:S01]  /*a030*/  UIADD3 UR16, UPT, UPT, UR38, UR60, URZ ;  /* 0x0000003c26107290 */ /* 0x000fe2000fffe0ff */
[----:B------:R-:W-:Y:S02]  /*a040*/  SEL R0, RZ, 0x1, P1 ;  /* 0x00000001ff007807 */ /* 0x000fe40000800000 */
[----:B------:R-:W-:Y:S02]  /*a050*/  LOP3.LUT R170, R170, R3, RZ, 0x3c, !PT ;  /* 0x00000003aaaa7212 */ /* 0x000fe400078e3cff */
[----:B------:R-:W-:Y:S02]  /*a060*/  LOP3.LUT R171, R171, R0, RZ, 0x3c, !PT ;  /* 0x00000000abab7212 */ /* 0x000fe400078e3cff */
[----:B------:R-:W-:Y:S02]  /*a070*/  SEL R165, R165, RZ, P0 ;  /* 0x000000ffa5a57207 */ /* 0x000fe40000000000 */
[----:B------:R-:W-:Y:S01]  /*a080*/  SEL R68, R68, RZ, P1 ;  /* 0x000000ff44447207 */ /* 0x000fe20000800000 */
[----:B------:R-:W-:Y:S01]  /*a090*/  UMOV UR36, UR58 ;  /* 0x0000003a00247c82 */ /* 0x000fe20008000000 */
[----:B------:R-:W-:Y:S05]  /*a0a0*/  BRA.U UP0, `(.L_x_152) ;  /* 0xffffffc500787547 */ /* 0x000fea000b83ffff */
[----:B------:R-:W-:Y:S05]  /*a0b0*/  EXIT ;  /* 0x000000000000794d */ /* 0x000fea0003800000 */
.L_x_25:
[----:B--2---:R2:W3:Y:S02]  /*a0c0*/  SYNCS.PHASECHK.TRANS64.TRYWAIT P0, [R0+URZ+0x2a0], R3 ;  /* 0x0002a003000075a7 */ /* 0x0044e400080011ff */
[----:B---3--:R-:W-:Y:S05]  /*a0d0*/  @!P0 NANOSLEEP.SYNCS 0x989680 ;  /* 0x009896800000895d */ /* 0x008fea0003900000 */
[----:B------:R-:W3:Y:S02]  /*a0e0*/  @!P0 SYNCS.PHASECHK.TRANS64 P0, [R0+URZ+0x2a0], R3 ;  /* 0x0002a003000085a7 */ /* 0x000ee400080010ff */
[----:B---3--:R-:W-:Y:S05]  /*a0f0*/  @!P0 BRA `(.L_x_25) ;  /* 0xfffffffc00f08947 */ /* 0x008fea000383ffff */
[----:B------:R-:W-:Y:S05]  /*a100*/  BRA `(.L_x_153) ;  /* 0xffffff7c00387947 */ /* 0x000fea000383ffff */
.L_x_28:
[----:B--2---:R-:W-:-:S07]  /*a110*/  MOV R0, UR33 ;  /* 0x0000002100007c02 */ /* 0x004fce0008000f00 */
.L_x_154:
[----:B--2---:R2:W3:Y:S02]  /*a120*/  SYNCS.PHASECHK.TRANS64.TRYWAIT P0, [R0+URZ+0x100], R3 ;  /* 0x00010003000075a7 */ /* 0x0044e400080011ff */
[----:B---3--:R-:W-:Y:S05]  /*a130*/  @!P0 NANOSLEEP.SYNCS 0x989680 ;  /* 0x009896800000895d */ /* 0x008fea0003900000 */
[----:B------:R-:W3:Y:S02]  /*a140*/  @!P0 SYNCS.PHASECHK.TRANS64 P0, [R0+URZ+0x100], R3 ;  /* 0x00010003000085a7 */ /* 0x000ee400080010ff */
[----:B---3--:R-:W-:Y:S05]  /*a150*/  @!P0 BRA `(.L_x_154) ;  /* 0xfffffffc00f08947 */ /* 0x008fea000383ffff */
[----:B------:R-:W-:Y:S05]  /*a160*/  BRA `(.L_x_27) ;  /* 0xffffff7c00887947 */ /* 0x000fea000383ffff */
.L_x_35:
[----:B-1----:R-:W-:-:S07]  /*a170*/  MOV R0, UR17 ;  /* 0x0000001100007c02 */ /* 0x002fce0008000f00 */
.L_x_155:
[----:B-1----:R1:W2:Y:S02]  /*a180*/  SYNCS.PHASECHK.TRANS64.TRYWAIT P0, [R0+URZ+0x100], R3 ;  /* 0x00010003000075a7 */ /* 0x0022a400080011ff */
[----:B--2---:R-:W-:Y:S05]  /*a190*/  @!P0 NANOSLEEP.SYNCS 0x989680 ;  /* 0x009896800000895d */ /* 0x004fea0003900000 */
[----:B------:R-:W2:Y:S02]  /*a1a0*/  @!P0 SYNCS.PHASECHK.TRANS64 P0, [R0+URZ+0x100], R3 ;  /* 0x00010003000085a7 */ /* 0x000ea400080010ff */
[----:B--2---:R-:W-:Y:S05]  /*a1b0*/  @!P0 BRA `(.L_x_155) ;  /* 0xfffffffc00f08947 */ /* 0x004fea000383ffff */
[----:B------:R-:W-:Y:S05]  /*a1c0*/  BRA `(.L_x_34) ;  /* 0xffffff8000487947 */ /* 0x000fea000383ffff */
.L_x_40:
[----:B-1----:R1:W2:Y:S02]  /*a1d0*/  SYNCS.PHASECHK.TRANS64.TRYWAIT P0, [R3+URZ+0x230], R0 ;  /* 0x00023000030075a7 */ /* 0x0022a400080011ff */
[----:B--2---:R-:W-:Y:S05]  /*a1e0*/  @!P0 NANOSLEEP.SYNCS 0x989680 ;  /* 0x009896800000895d */ /* 0x004fea0003900000 */
[----:B------:R-:W2:Y:S02]  /*a1f0*/  @!P0 SYNCS.PHASECHK.TRANS64 P0, [R3+URZ+0x230], R0 ;  /* 0x00023000030085a7 */ /* 0x000ea400080010ff */
[----:B--2---:R-:W-:Y:S05]  /*a200*/  @!P0 BRA `(.L_x_40) ;  /* 0xfffffffc00f08947 */ /* 0x004fea000383ffff */
[----:B------:R-:W-:Y:S05]  /*a210*/  BRA `(.L_x_156) ;  /* 0xffffff8000ec7947 */ /* 0x000fea000383ffff */
.L_x_44:
[----:B-1----:R-:W-:-:S07]  /*a220*/  MOV R0, UR4 ;  /* 0x0000000400007c02 */ /* 0x002fce0008000f00 */
.L_x_157:
[----:B-1----:R1:W2:Y:S02]  /*a230*/  SYNCS.PHASECHK.TRANS64.TRYWAIT P0, [R0+URZ], R3 ;  /* 0x00000003000075a7 */ /* 0x0022a400080011ff */
[----:B--2---:R-:W-:Y:S05]  /*a240*/  @!P0 NANOSLEEP.SYNCS 0x989680 ;  /* 0x009896800000895d */ /* 0x004fea0003900000 */
[----:B------:R-:W2:Y:S02]  /*a250*/  @!P0 SYNCS.PHASECHK.TRANS64 P0, [R0+URZ], R3 ;  /* 0x00000003000085a7 */ /* 0x000ea400080010ff */
[----:B--2---:R-:W-:Y:S05]  /*a260*/  @!P0 BRA `(.L_x_157) ;  /* 0xfffffffc00f08947 */ /* 0x004fea000383ffff */
[----:B------:R-:W-:Y:S05]  /*a270*/  BRA `(.L_x_158) ;  /* 0xffffff8800907947 */ /* 0x000fea000383ffff */
.L_x_45:
[----:B------:R-:W-:-:S07]  /*a280*/  MOV R0, UR5 ;  /* 0x0000000500007c02 */ /* 0x000fce0008000f00 */
.L_x_159:
[----:B-1----:R1:W2:Y:S02]  /*a290*/  SYNCS.PHASECHK.TRANS64.TRYWAIT P0, [R0+URZ], R3 ;  /* 0x00000003000075a7 */ /* 0x0022a400080011ff */
[----:B--2---:R-:W-:Y:S05]  /*a2a0*/  @!P0 NANOSLEEP.SYNCS 0x989680 ;  /* 0x009896800000895d */ /* 0x004fea0003900000 */
[----:B------:R-:W2:Y:S02]  /*a2b0*/  @!P0 SYNCS.PHASECHK.TRANS64 P0, [R0+URZ], R3 ;  /* 0x00000003000085a7 */ /* 0x000ea400080010ff */
[----:B--2---:R-:W-:Y:S05]  /*a2c0*/  @!P0 BRA `(.L_x_159) ;  /* 0xfffffffc00f08947 */ /* 0x004fea000383ffff */
[----:B------:R-:W-:Y:S05]  /*a2d0*/  BRA `(.L_x_160) ;  /* 0xffffff88009c7947 */ /* 0x000fea000383ffff */
.L_x_46:
[----:B------:R-:W-:-:S07]  /*a2e0*/  MOV R0, UR5 ;  /* 0x0000000500007c02 */ /* 0x000fce0008000f00 */
.L_x_161:
[----:B-1----:R1:W2:Y:S02]  /*a2f0*/  SYNCS.PHASECHK.TRANS64.TRYWAIT P0, [R0+URZ], R3 ;  /* 0x00000003000075a7 */ /* 0x0022a400080011ff */
[----:B--2---:R-:W-:Y:S05]  /*a300*/  @!P0 NANOSLEEP.SYNCS 0x989680 ;  /* 0x009896800000895d */ /* 0x004fea0003900000 */
[----:B------:R-:W2:Y:S02]  /*a310*/  @!P0 SYNCS.PHASECHK.TRANS64 P0, [R0+URZ], R3 ;  /* 0x00000003000085a7 */ /* 0x000ea400080010ff */
[----:B--2---:R-:W-:Y:S05]  /*a320*/  @!P0 BRA `(.L_x_161) ;  /* 0xfffffffc00f08947 */ /* 0x004fea000383ffff */
[----:B------:R-:W-:Y:S05]  /*a330*/  BRA `(.L_x_162) ;  /* 0xffffff8800a87947 */ /* 0x000fea000383ffff */
.L_x_47:
[----:B------:R-:W-:-:S07]  /*a340*/  MOV R0, UR5 ;  /* 0x0000000500007c02 */ /* 0x000fce0008000f00 */
.L_x_163:
[----:B-1----:R1:W2:Y:S02]  /*a350*/  SYNCS.PHASECHK.TRANS64.TRYWAIT P0, [R0+URZ], R3 ;  /* 0x00000003000075a7 */ /* 0x0022a400080011ff */
[----:B--2---:R-:W-:Y:S05]  /*a360*/  @!P0 NANOSLEEP.SYNCS 0x989680 ;  /* 0x009896800000895d */ /* 0x004fea0003900000 */
[----:B------:R-:W2:Y:S02]  /*a370*/  @!P0 SYNCS.PHASECHK.TRANS64 P0, [R0+URZ], R3 ;  /* 0x00000003000085a7 */ /* 0x000ea400080010ff */
[----:B--2---:R-:W-:Y:S05]  /*a380*/  @!P0 BRA `(.L_x_163) ;  /* 0xfffffffc00f08947 */ /* 0x004fea000383ffff */
[----:B------:R-:W-:Y:S05]  /*a390*/  BRA `(.L_x_164) ;  /* 0xffffff8800b47947 */ /* 0x000fea000383ffff */
.L_x_48:
[----:B------:R-:W-:-:S07]  /*a3a0*/  MOV R0, UR5 ;  /* 0x0000000500007c02 */ /* 0x000fce0008000f00 */
.L_x_165:
[----:B-1----:R1:W2:Y:S02]  /*a3b0*/  SYNCS.PHASECHK.TRANS64.TRYWAIT P0, [R0+URZ], R3 ;  /* 0x00000003000075a7 */ /* 0x0022a400080011ff */
[----:B--2---:R-:W-:Y:S05]  /*a3c0*/  @!P0 NANOSLEEP.SYNCS 0x989680 ;  /* 0x009896800000895d */ /* 0x004fea0003900000 */
[----:B------:R-:W2:Y:S02]  /*a3d0*/  @!P0 SYNCS.PHASECHK.TRANS64 P0, [R0+URZ], R3 ;  /* 0x00000003000085a7 */ /* 0x000ea400080010ff */
[----:B--2---:R-:W-:Y:S05]  /*a3e0*/  @!P0 BRA `(.L_x_165) ;  /* 0xfffffffc00f08947 */ /* 0x004fea000383ffff */
[----:B------:R-:W-:Y:S05]  /*a3f0*/  BRA `(.L_x_166) ;  /* 0xffffff8800c07947 */ /* 0x000fea000383ffff */
.L_x_49:
[----:B------:R-:W-:-:S07]  /*a400*/  MOV R0, UR5 ;  /* 0x0000000500007c02 */ /* 0x000fce0008000f00 */
.L_x_167:
[----:B-1----:R1:W2:Y:S02]  /*a410*/  SYNCS.PHASECHK.TRANS64.TRYWAIT P0, [R0+URZ], R3 ;  /* 0x00000003000075a7 */ /* 0x0022a400080011ff */
[----:B--2---:R-:W-:Y:S05]  /*a420*/  @!P0 NANOSLEEP.SYNCS 0x989680 ;  /* 0x009896800000895d */ /* 0x004fea0003900000 */
[----:B------:R-:W2:Y:S02]  /*a430*/  @!P0 SYNCS.PHASECHK.TRANS64 P0, [R0+URZ], R3 ;  /* 0x00000003000085a7 */ /* 0x000ea400080010ff */
[----:B--2---:R-:W-:Y:S05]  /*a440*/  @!P0 BRA `(.L_x_167) ;  /* 0xfffffffc00f08947 */ /* 0x004fea000383ffff */
[----:B------:R-:W-:Y:S05]  /*a450*/  BRA `(.L_x_168) ;  /* 0xffffff8800cc7947 */ /* 0x000fea000383ffff */
.L_x_50:
[----:B------:R-:W-:-:S07]  /*a460*/  MOV R0, UR5 ;  /* 0x0000000500007c02 */ /* 0x000fce0008000f00 */
.L_x_169:
[----:B-1----:R1:W2:Y:S02]  /*a470*/  SYNCS.PHASECHK.TRANS64.TRYWAIT P0, [R0+URZ], R3 ;  /* 0x00000003000075a7 */ /* 0x0022a400080011ff */
[----:B--2---:R-:W-:Y:S05]  /*a480*/  @!P0 NANOSLEEP.SYNCS 0x989680 ;  /* 0x009896800000895d */ /* 0x004fea0003900000 */
[----:B------:R-:W2:Y:S02]  /*a490*/  @!P0 SYNCS.PHASECHK.TRANS64 P0, [R0+URZ], R3 ;  /* 0x00000003000085a7 */ /* 0x000ea400080010ff */
[----:B--2---:R-:W-:Y:S05]  /*a4a0*/  @!P0 BRA `(.L_x_169) ;  /* 0xfffffffc00f08947 */ /* 0x004fea000383ffff */
[----:B------:R-:W-:Y:S05]  /*a4b0*/  BRA `(.L_x_170) ;  /* 0xffffff8800d87947 */ /* 0x000fea000383ffff */
.L_x_51:
[----:B------:R-:W-:-:S07]  /*a4c0*/  MOV R0, UR5 ;  /* 0x0000000500007c02 */ /* 0x000fce0008000f00 */
.L_x_171:
[----:B-1----:R1:W2:Y:S02]  /*a4d0*/  SYNCS.PHASECHK.TRANS64.TRYWAIT P0, [R0+URZ], R3 ;  /* 0x00000003000075a7 */ /* 0x0022a400080011ff */
[----:B--2---:R-:W-:Y:S05]  /*a4e0*/  @!P0 NANOSLEEP.SYNCS 0x989680 ;  /* 0x009896800000895d */ /* 0x004fea0003900000 */
[----:B------:R-:W2:Y:S02]  /*a4f0*/  @!P0 SYNCS.PHASECHK.TRANS64 P0, [R0+URZ], R3 ;  /* 0x00000003000085a7 */ /* 0x000ea400080010ff */
[----:B--2---:R-:W-:Y:S05]  /*a500*/  @!P0 BRA `(.L_x_171) ;  /* 0xfffffffc00f08947 */ /* 0x004fea000383ffff */
[----:B------:R-:W-:Y:S05]  /*a510*/  BRA `(.L_x_172) ;  /* 0xffffff8800e47947 */ /* 0x000fea000383ffff */
.L_x_52:
[----:B------:R-:W-:-:S07]  /*a520*/  MOV R0, UR5 ;  /* 0x0000000500007c02 */ /* 0x000fce0008000f00 */
.L_x_173:
[----:B-1----:R1:W2:Y:S02]  /*a530*/  SYNCS.PHASECHK.TRANS64.TRYWAIT P0, [R0+URZ], R3 ;  /* 0x00000003000075a7 */ /* 0x0022a400080011ff */
[----:B--2---:R-:W-:Y:S05]  /*a540*/  @!P0 NANOSLEEP.SYNCS 0x989680 ;  /* 0x009896800000895d */ /* 0x004fea0003900000 */
[----:B------:R-:W2:Y:S02]  /*a550*/  @!P0 SYNCS.PHASECHK.TRANS64 P0, [R0+URZ], R3 ;  /* 0x00000003000085a7 */ /* 0x000ea400080010ff */
[----:B--2---:R-:W-:Y:S05]  /*a560*/  @!P0 BRA `(.L_x_173) ;  /* 0xfffffffc00f08947 */ /* 0x004fea000383ffff */
[----:B------:R-:W-:Y:S05]  /*a570*/  BRA `(.L_x_174) ;  /* 0xffffff8800f07947 */ /* 0x000fea000383ffff */
.L_x_53:
[----:B------:R-:W-:-:S07]  /*a580*/  MOV R0, UR5 ;  /* 0x0000000500007c02 */ /* 0x000fce0008000f00 */
.L_x_175:
[----:B-1----:R1:W2:Y:S02]  /*a590*/  SYNCS.PHASECHK.TRANS64.TRYWAIT P0, [R0+URZ], R3 ;  /* 0x00000003000075a7 */ /* 0x0022a400080011ff */
[----:B--2---:R-:W-:Y:S05]  /*a5a0*/  @!P0 NANOSLEEP.SYNCS 0x989680 ;  /* 0x009896800000895d */ /* 0x004fea0003900000 */
[----:B------:R-:W2:Y:S02]  /*a5b0*/  @!P0 SYNCS.PHASECHK.TRANS64 P0, [R0+URZ], R3 ;  /* 0x00000003000085a7 */ /* 0x000ea400080010ff */
[----:B--2---:R-:W-:Y:S05]  /*a5c0*/  @!P0 BRA `(.L_x_175) ;  /* 0xfffffffc00f08947 */ /* 0x004fea000383ffff */
[----:B------:R-:W-:Y:S05]  /*a5d0*/  BRA `(.L_x_176) ;  /* 0xffffff8800fc7947 */ /* 0x000fea000383ffff */
.L_x_54:
[----:B------:R-:W-:-:S07]  /*a5e0*/  MOV R0, UR5 ;  /* 0x0000000500007c02 */ /* 0x000fce0008000f00 */
.L_x_177:
[----:B-1----:R1:W2:Y:S02]  /*a5f0*/  SYNCS.PHASECHK.TRANS64.TRYWAIT P0, [R0+URZ], R3 ;  /* 0x00000003000075a7 */ /* 0x0022a400080011ff */
[----:B--2---:R-:W-:Y:S05]  /*a600*/  @!P0 NANOSLEEP.SYNCS 0x989680 ;  /* 0x009896800000895d */ /* 0x004fea0003900000 */
[----:B------:R-:W2:Y:S02]  /*a610*/  @!P0 SYNCS.PHASECHK.TRANS64 P0, [R0+URZ], R3 ;  /* 0x00000003000085a7 */ /* 0x000ea400080010ff */
[----:B--2---:R-:W-:Y:S05]  /*a620*/  @!P0 BRA `(.L_x_177) ;  /* 0xfffffffc00f08947 */ /* 0x004fea000383ffff */
[----:B------:R-:W-:Y:S05]  /*a630*/  BRA `(.L_x_178) ;  /* 0xffffff8c00087947 */ /* 0x000fea000383ffff */
.L_x_55:
[----:B------:R-:W-:-:S07]  /*a640*/  MOV R0, UR5 ;  /* 0x0000000500007c02 */ /* 0x000fce0008000f00 */
.L_x_179:
[----:B-1----:R1:W2:Y:S02]  /*a650*/  SYNCS.PHASECHK.TRANS64.TRYWAIT P0, [R0+URZ], R3 ;  /* 0x00000003000075a7 */ /* 0x0022a400080011ff */
[----:B--2---:R-:W-:Y:S05]  /*a660*/  @!P0 NANOSLEEP.SYNCS 0x989680 ;  /* 0x009896800000895d */ /* 0x004fea0003900000 */
[----:B------:R-:W2:Y:S02]  /*a670*/  @!P0 SYNCS.PHASECHK.TRANS64 P0, [R0+URZ], R3 ;  /* 0x00000003000085a7 */ /* 0x000ea400080010ff */
[----:B--2---:R-:W-:Y:S05]  /*a680*/  @!P0 BRA `(.L_x_179) ;  /* 0xfffffffc00f08947 */ /* 0x004fea000383ffff */
[----:B------:R-:W-:Y:S05]  /*a690*/  BRA `(.L_x_180) ;  /* 0xffffff8c00147947 */ /* 0x000fea000383ffff */
.L_x_56:
[----:B------:R-:W-:-:S07]  /*a6a0*/  MOV R0, UR5 ;  /* 0x0000000500007c02 */ /* 0x000fce0008000f00 */
.L_x_181:
[----:B-1----:R1:W2:Y:S02]  /*a6b0*/  SYNCS.PHASECHK.TRANS64.TRYWAIT P0, [R0+URZ], R3 ;  /* 0x00000003000075a7 */ /* 0x0022a400080011ff */
[----:B--2---:R-:W-:Y:S05]  /*a6c0*/  @!P0 NANOSLEEP.SYNCS 0x989680 ;  /* 0x009896800000895d */ /* 0x004fea0003900000 */
[----:B------:R-:W2:Y:S02]  /*a6d0*/  @!P0 SYNCS.PHASECHK.TRANS64 P0, [R0+URZ], R3 ;  /* 0x00000003000085a7 */ /* 0x000ea400080010ff */
[----:B--2---:R-:W-:Y:S05]  /*a6e0*/  @!P0 BRA `(.L_x_181) ;  /* 0xfffffffc00f08947 */ /* 0x004fea000383ffff */
[----:B------:R-:W-:Y:S05]  /*a6f0*/  BRA `(.L_x_182) ;  /* 0xffffff8c00207947 */ /* 0x000fea000383ffff */
.L_x_57:
[----:B------:R-:W-:-:S07]  /*a700*/  MOV R0, UR5 ;  /* 0x0000000500007c02 */ /* 0x000fce0008000f00 */
.L_x_183:
[----:B-1----:R1:W2:Y:S02]  /*a710*/  SYNCS.PHASECHK.TRANS64.TRYWAIT P0, [R0+URZ], R3 ;  /* 0x00000003000075a7 */ /* 0x0022a400080011ff */
[----:B--2---:R-:W-:Y:S05]  /*a720*/  @!P0 NANOSLEEP.SYNCS 0x989680 ;  /* 0x009896800000895d */ /* 0x004fea0003900000 */
[----:B------:R-:W2:Y:S02]  /*a730*/  @!P0 SYNCS.PHASECHK.TRANS64 P0, [R0+URZ], R3 ;  /* 0x00000003000085a7 */ /* 0x000ea400080010ff */
[----:B--2---:R-:W-:Y:S05]  /*a740*/  @!P0 BRA `(.L_x_183) ;  /* 0xfffffffc00f08947 */ /* 0x004fea000383ffff */
[----:B------:R-:W-:Y:S05]  /*a750*/  BRA `(.L_x_184) ;  /* 0xffffff8c002c7947 */ /* 0x000fea000383ffff */
.L_x_58:
[----:B------:R-:W-:-:S07]  /*a760*/  MOV R0, UR5 ;  /* 0x0000000500007c02 */ /* 0x000fce0008000f00 */
.L_x_185:
[----:B-1----:R1:W2:Y:S02]  /*a770*/  SYNCS.PHASECHK.TRANS64.TRYWAIT P0, [R0+URZ], R3 ;  /* 0x00000003000075a7 */ /* 0x0022a400080011ff */
[----:B--2---:R-:W-:Y:S05]  /*a780*/  @!P0 NANOSLEEP.SYNCS 0x989680 ;  /* 0x009896800000895d */ /* 0x004fea0003900000 */
[----:B------:R-:W2:Y:S02]  /*a790*/  @!P0 SYNCS.PHASECHK.TRANS64 P0, [R0+URZ], R3 ;  /* 0x00000003000085a7 */ /* 0x000ea400080010ff */
[----:B--2---:R-:W-:Y:S05]  /*a7a0*/  @!P0 BRA `(.L_x_185) ;  /* 0xfffffffc00f08947 */ /* 0x004fea000383ffff */
[----:B------:R-:W-:Y:S05]  /*a7b0*/  BRA `(.L_x_186) ;  /* 0xffffff8c00387947 */ /* 0x000fea000383ffff */
.L_x_59:
[----:B------:R-:W-:-:S07]  /*a7c0*/  MOV R0, UR5 ;  /* 0x0000000500007c02 */ /* 0x000fce0008000f00 */
.L_x_187:
[----:B-1----:R1:W2:Y:S02]  /*a7d0*/  SYNCS.PHASECHK.TRANS64.TRYWAIT P0, [R0+URZ], R3 ;  /* 0x00000003000075a7 */ /* 0x0022a400080011ff */
[----:B--2---:R-:W-:Y:S05]  /*a7e0*/  @!P0 NANOSLEEP.SYNCS 0x989680 ;  /* 0x009896800000895d */ /* 0x004fea0003900000 */
[----:B------:R-:W2:Y:S02]  /*a7f0*/  @!P0 SYNCS.PHASECHK.TRANS64 P0, [R0+URZ], R3 ;  /* 0x00000003000085a7 */ /* 0x000ea400080010ff */
[----:B--2---:R-:W-:Y:S05]  /*a800*/  @!P0 BRA `(.L_x_187) ;  /* 0xfffffffc00f08947 */ /* 0x004fea000383ffff */
[----:B------:R-:W-:Y:S05]  /*a810*/  BRA `(.L_x_188) ;  /* 0xffffff8c00447947 */ /* 0x000fea000383ffff */
.L_x_60:
[----:B------:R-:W-:-:S07]  /*a820*/  MOV R0, UR5 ;  /* 0x0000000500007c02 */ /* 0x000fce0008000f00 */
.L_x_189:
[----:B-1----:R1:W2:Y:S02]  /*a830*/  SYNCS.PHASECHK.TRANS64.TRYWAIT P0, [R0+URZ], R3 ;  /* 0x00000003000075a7 */ /* 0x0022a400080011ff */
[----:B--2---:R-:W-:Y:S05]  /*a840*/  @!P0 NANOSLEEP.SYNCS 0x989680 ;  /* 0x009896800000895d */ /* 0x004fea0003900000 */
[----:B------:R-:W2:Y:S02]  /*a850*/  @!P0 SYNCS.PHASECHK.TRANS64 P0, [R0+URZ], R3 ;  /* 0x00000003000085a7 */ /* 0x000ea400080010ff */
[----:B--2---:R-:W-:Y:S05]  /*a860*/  @!P0 BRA `(.L_x_189) ;  /* 0xfffffffc00f08947 */ /* 0x004fea000383ffff */
[----:B------:R-:W-:Y:S05]  /*a870*/  BRA `(.L_x_190) ;  /* 0xffffff8c00507947 */ /* 0x000fea000383ffff */
.L_x_61:
[----:B------:R-:W-:-:S07]  /*a880*/  MOV R0, UR5 ;  /* 0x0000000500007c02 */ /* 0x000fce0008000f00 */
.L_x_191:
[----:B-1----:R1:W2:Y:S02]  /*a890*/  SYNCS.PHASECHK.TRANS64.TRYWAIT P0, [R0+URZ], R3 ;  /* 0x00000003000075a7 */ /* 0x0022a400080011ff */
[----:B--2---:R-:W-:Y:S05]  /*a8a0*/  @!P0 NANOSLEEP.SYNCS 0x989680 ;  /* 0x009896800000895d */ /* 0x004fea0003900000 */
[----:B------:R-:W2:Y:S02]  /*a8b0*/  @!P0 SYNCS.PHASECHK.TRANS64 P0, [R0+URZ], R3 ;  /* 0x00000003000085a7 */ /* 0x000ea400080010ff */
[----:B--2---:R-:W-:Y:S05]  /*a8c0*/  @!P0 BRA `(.L_x_191) ;  /* 0xfffffffc00f08947 */ /* 0x004fea000383ffff */
[----:B------:R-:W-:Y:S05]  /*a8d0*/  BRA `(.L_x_192) ;  /* 0xffffff8c005c7947 */ /* 0x000fea000383ffff */
.L_x_62:
[----:B------:R-:W-:-:S07]  /*a8e0*/  MOV R0, UR5 ;  /* 0x0000000500007c02 */ /* 0x000fce0008000f00 */
.L_x_193:
[----:B-1----:R1:W2:Y:S02]  /*a8f0*/  SYNCS.PHASECHK.TRANS64.TRYWAIT P0, [R0+URZ], R3 ;  /* 0x00000003000075a7 */ /* 0x0022a400080011ff */
[----:B--2---:R-:W-:Y:S05]  /*a900*/  @!P0 NANOSLEEP.SYNCS 0x989680 ;  /* 0x009896800000895d */ /* 0x004fea0003900000 */
[----:B------:R-:W2:Y:S02]  /*a910*/  @!P0 SYNCS.PHASECHK.TRANS64 P0, [R0+URZ], R3 ;  /* 0x00000003000085a7 */ /* 0x000ea400080010ff */
[----:B--2---:R-:W-:Y:S05]  /*a920*/  @!P0 BRA `(.L_x_193) ;  /* 0xfffffffc00f08947 */ /* 0x004fea000383ffff */
[----:B------:R-:W-:Y:S05]  /*a930*/  BRA `(.L_x_194) ;  /* 0xffffff8c00687947 */ /* 0x000fea000383ffff */
.L_x_63:
[----:B------:R-:W-:-:S07]  /*a940*/  MOV R0, UR5 ;  /* 0x0000000500007c02 */ /* 0x000fce0008000f00 */
.L_x_195:
[----:B-1----:R1:W2:Y:S02]  /*a950*/  SYNCS.PHASECHK.TRANS64.TRYWAIT P0, [R0+URZ], R3 ;  /* 0x00000003000075a7 */ /* 0x0022a400080011ff */
[----:B--2---:R-:W-:Y:S05]  /*a960*/  @!P0 NANOSLEEP.SYNCS 0x989680 ;  /* 0x009896800000895d */ /* 0x004fea0003900000 */
[----:B------:R-:W2:Y:S02]  /*a970*/  @!P0 SYNCS.PHASECHK.TRANS64 P0, [R0+URZ], R3 ;  /* 0x00000003000085a7 */ /* 0x000ea400080010ff */
[----:B--2---:R-:W-:Y:S05]  /*a980*/  @!P0 BRA `(.L_x_195) ;  /* 0xfffffffc00f08947 */ /* 0x004fea000383ffff */
[----:B------:R-:W-:Y:S05]  /*a990*/  BRA `(.L_x_196) ;  /* 0xffffff8c00747947 */ /* 0x000fea000383ffff */
.L_x_64:
[----:B------:R-:W-:-:S07]  /*a9a0*/  MOV R0, UR5 ;  /* 0x0000000500007c02 */ /* 0x000fce0008000f00 */
.L_x_197:
[----:B-1----:R1:W2:Y:S02]  /*a9b0*/  SYNCS.PHASECHK.TRANS64.TRYWAIT P0, [R0+URZ], R3 ;  /* 0x00000003000075a7 */ /* 0x0022a400080011ff */
[----:B--2---:R-:W-:Y:S05]  /*a9c0*/  @!P0 NANOSLEEP.SYNCS 0x989680 ;  /* 0x009896800000895d */ /* 0x004fea0003900000 */
[----:B------:R-:W2:Y:S02]  /*a9d0*/  @!P0 SYNCS.PHASECHK.TRANS64 P0, [R0+URZ], R3 ;  /* 0x00000003000085a7 */ /* 0x000ea400080010ff */
[----:B--2---:R-:W-:Y:S05]  /*a9e0*/  @!P0 BRA `(.L_x_197) ;  /* 0xfffffffc00f08947 */ /* 0x004fea000383ffff */
[----:B------:R-:W-:Y:S05]  /*a9f0*/  BRA `(.L_x_198) ;  /* 0xffffff8c00807947 */ /* 0x000fea000383ffff */
.L_x_65:
[----:B------:R-:W-:-:S07]  /*aa00*/  MOV R0, UR5 ;  /* 0x0000000500007c02 */ /* 0x000fce0008000f00 */
.L_x_199:
[----:B-1----:R1:W2:Y:S02]  /*aa10*/  SYNCS.PHASECHK.TRANS64.TRYWAIT P0, [R0+URZ], R3 ;  /* 0x00000003000075a7 */ /* 0x0022a400080011ff */
[----:B--2---:R-:W-:Y:S05]  /*aa20*/  @!P0 NANOSLEEP.SYNCS 0x989680 ;  /* 0x009896800000895d */ /* 0x004fea0003900000 */
[----:B------:R-:W2:Y:S02]  /*aa30*/  @!P0 SYNCS.PHASECHK.TRANS64 P0, [R0+URZ], R3 ;  /* 0x00000003000085a7 */ /* 0x000ea400080010ff */
[----:B--2---:R-:W-:Y:S05]  /*aa40*/  @!P0 BRA `(.L_x_199) ;  /* 0xfffffffc00f08947 */ /* 0x004fea000383ffff */
[----:B------:R-:W-:Y:S05]  /*aa50*/  BRA `(.L_x_200) ;  /* 0xffffff8c008c7947 */ /* 0x000fea000383ffff */
.L_x_66:
[----:B------:R-:W-:-:S07]  /*aa60*/  MOV R0, UR5 ;  /* 0x0000000500007c02 */ /* 0x000fce0008000f00 */
.L_x_201:
[----:B-1----:R1:W2:Y:S02]  /*aa70*/  SYNCS.PHASECHK.TRANS64.TRYWAIT P0, [R0+URZ], R3 ;  /* 0x00000003000075a7 */ /* 0x0022a400080011ff */
[----:B--2---:R-:W-:Y:S05]  /*aa80*/  @!P0 NANOSLEEP.SYNCS 0x989680 ;  /* 0x009896800000895d */ /* 0x004fea0003900000 */
[----:B------:R-:W2:Y:S02]  /*aa90*/  @!P0 SYNCS.PHASECHK.TRANS64 P0, [R0+URZ], R3 ;  /* 0x00000003000085a7 */ /* 0x000ea400080010ff */
[----:B--2---:R-:W-:Y:S05]  /*aaa0*/  @!P0 BRA `(.L_x_201) ;  /* 0xfffffffc00f08947 */ /* 0x004fea000383ffff */
[----:B------:R-:W-:Y:S05]  /*aab0*/  BRA `(.L_x_202) ;  /* 0xffffff8c00987947 */ /* 0x000fea000383ffff */
.L_x_67:
[----:B------:R-:W-:-:S07]  /*aac0*/  MOV R0, UR5 ;  /* 0x0000000500007c02 */ /* 0x000fce0008000f00 */
.L_x_203:
[----:B-1----:R1:W2:Y:S02]  /*aad0*/  SYNCS.PHASECHK.TRANS64.TRYWAIT P0, [R0+URZ], R3 ;  /* 0x00000003000075a7 */ /* 0x0022a400080011ff */
[----:B--2---:R-:W-:Y:S05]  /*aae0*/  @!P0 NANOSLEEP.SYNCS 0x989680 ;  /* 0x009896800000895d */ /* 0x004fea0003900000 */
[----:B------:R-:W2:Y:S02]  /*aaf0*/  @!P0 SYNCS.PHASECHK.TRANS64 P0, [R0+URZ], R3 ;  /* 0x00000003000085a7 */ /* 0x000ea400080010ff */
[----:B--2---:R-:W-:Y:S05]  /*ab00*/  @!P0 BRA `(.L_x_203) ;  /* 0xfffffffc00f08947 */ /* 0x004fea000383ffff */
[----:B------:R-:W-:Y:S05]  /*ab10*/  BRA `(.L_x_204) ;  /* 0xffffff8c00a47947 */ /* 0x000fea000383ffff */
.L_x_68:
[----:B------:R-:W-:-:S07]  /*ab20*/  MOV R0, UR5 ;  /* 0x0000000500007c02 */ /* 0x000fce0008000f00 */
.L_x_205:
[----:B-1----:R1:W2:Y:S02]  /*ab30*/  SYNCS.PHASECHK.TRANS64.TRYWAIT P0, [R0+URZ], R3 ;  /* 0x00000003000075a7 */ /* 0x0022a400080011ff */
[----:B--2---:R-:W-:Y:S05]  /*ab40*/  @!P0 NANOSLEEP.SYNCS 0x989680 ;  /* 0x009896800000895d */ /* 0x004fea0003900000 */
[----:B------:R-:W2:Y:S02]  /*ab50*/  @!P0 SYNCS.PHASECHK.TRANS64 P0, [R0+URZ], R3 ;  /* 0x00000003000085a7 */ /* 0x000ea400080010ff */
[----:B--2---:R-:W-:Y:S05]  /*ab60*/  @!P0 BRA `(.L_x_205) ;  /* 0xfffffffc00f08947 */ /* 0x004fea000383ffff */
[----:B------:R-:W-:Y:S05]  /*ab70*/  BRA `(.L_x_206) ;  /* 0xffffff8c00b07947 */ /* 0x000fea000383ffff */
.L_x_69:
[----:B------:R-:W-:-:S07]  /*ab80*/  MOV R0, UR5 ;  /* 0x0000000500007c02 */ /* 0x000fce0008000f00 */
.L_x_207:
[----:B-1----:R1:W2:Y:S02]  /*ab90*/  SYNCS.PHASECHK.TRANS64.TRYWAIT P0, [R0+URZ], R3 ;  /* 0x00000003000075a7 */ /* 0x0022a400080011ff */
[----:B--2---:R-:W-:Y:S05]  /*aba0*/  @!P0 NANOSLEEP.SYNCS 0x989680 ;  /* 0x009896800000895d */ /* 0x004fea0003900000 */
[----:B------:R-:W2:Y:S02]  /*abb0*/  @!P0 SYNCS.PHASECHK.TRANS64 P0, [R0+URZ], R3 ;  /* 0x00000003000085a7 */ /* 0x000ea400080010ff */
[----:B--2---:R-:W-:Y:S05]  /*abc0*/  @!P0 BRA `(.L_x_207) ;  /* 0xfffffffc00f08947 */ /* 0x004fea000383ffff */
[----:B------:R-:W-:Y:S05]  /*abd0*/  BRA `(.L_x_208) ;  /* 0xffffff8c00bc7947 */ /* 0x000fea000383ffff */
.L_x_70:
[----:B------:R-:W-:-:S07]  /*abe0*/  MOV R0, UR5 ;  /* 0x0000000500007c02 */ /* 0x000fce0008000f00 */
.L_x_209:
[----:B-1----:R1:W2:Y:S02]  /*abf0*/  SYNCS.PHASECHK.TRANS64.TRYWAIT P0, [R0+URZ], R3 ;  /* 0x00000003000075a7 */ /* 0x0022a400080011ff */
[----:B--2---:R-:W-:Y:S05]  /*ac00*/  @!P0 NANOSLEEP.SYNCS 0x989680 ;  /* 0x009896800000895d */ /* 0x004fea0003900000 */
[----:B------:R-:W2:Y:S02]  /*ac10*/  @!P0 SYNCS.PHASECHK.TRANS64 P0, [R0+URZ], R3 ;  /* 0x00000003000085a7 */ /* 0x000ea400080010ff */
[----:B--2---:R-:W-:Y:S05]  /*ac20*/  @!P0 BRA `(.L_x_209) ;  /* 0xfffffffc00f08947 */ /* 0x004fea000383ffff */
[----:B------:R-:W-:Y:S05]  /*ac30*/  BRA `(.L_x_210) ;  /* 0xffffff8c00c87947 */ /* 0x000fea000383ffff */
.L_x_71:
[----:B------:R-:W-:-:S07]  /*ac40*/  MOV R0, UR5 ;  /* 0x0000000500007c02 */ /* 0x000fce0008000f00 */
.L_x_211:
[----:B-1----:R1:W2:Y:S02]  /*ac50*/  SYNCS.PHASECHK.TRANS64.TRYWAIT P0, [R0+URZ], R3 ;  /* 0x00000003000075a7 */ /* 0x0022a400080011ff */
[----:B--2---:R-:W-:Y:S05]  /*ac60*/  @!P0 NANOSLEEP.SYNCS 0x989680 ;  /* 0x009896800000895d */ /* 0x004fea0003900000 */
[----:B------:R-:W2:Y:S02]  /*ac70*/  @!P0 SYNCS.PHASECHK.TRANS64 P0, [R0+URZ], R3 ;  /* 0x00000003000085a7 */ /* 0x000ea400080010ff */
[----:B--2---:R-:W-:Y:S05]  /*ac80*/  @!P0 BRA `(.L_x_211) ;  /* 0xfffffffc00f08947 */ /* 0x004fea000383ffff */
[----:B------:R-:W-:Y:S05]  /*ac90*/  BRA `(.L_x_212) ;  /* 0xffffff8c00d47947 */ /* 0x000fea000383ffff */
.L_x_72:
[----:B------:R-:W-:-:S07]  /*aca0*/  MOV R0, UR5 ;  /* 0x0000000500007c02 */ /* 0x000fce0008000f00 */
.L_x_213:
[----:B-1----:R1:W2:Y:S02]  /*acb0*/  SYNCS.PHASECHK.TRANS64.TRYWAIT P0, [R0+URZ], R3 ;  /* 0x00000003000075a7 */ /* 0x0022a400080011ff */
[----:B--2---:R-:W-:Y:S05]  /*acc0*/  @!P0 NANOSLEEP.SYNCS 0x989680 ;  /* 0x009896800000895d */ /* 0x004fea0003900000 */
[----:B------:R-:W2:Y:S02]  /*acd0*/  @!P0 SYNCS.PHASECHK.TRANS64 P0, [R0+URZ], R3 ;  /* 0x00000003000085a7 */ /* 0x000ea400080010ff */
[----:B--2---:R-:W-:Y:S05]  /*ace0*/  @!P0 BRA `(.L_x_213) ;  /* 0xfffffffc00f08947 */ /* 0x004fea000383ffff */
[----:B------:R-:W-:Y:S05]  /*acf0*/  BRA `(.L_x_214) ;  /* 0xffffff8c00e07947 */ /* 0x000fea000383ffff */
.L_x_73:
[----:B------:R-:W-:-:S07]  /*ad00*/  MOV R0, UR5 ;  /* 0x0000000500007c02 */ /* 0x000fce0008000f00 */
.L_x_215:
[----:B-1----:R1:W2:Y:S02]  /*ad10*/  SYNCS.PHASECHK.TRANS64.TRYWAIT P0, [R0+URZ], R3 ;  /* 0x00000003000075a7 */ /* 0x0022a400080011ff */
[----:B--2---:R-:W-:Y:S05]  /*ad20*/  @!P0 NANOSLEEP.SYNCS 0x989680 ;  /* 0x009896800000895d */ /* 0x004fea0003900000 */
[----:B------:R-:W2:Y:S02]  /*ad30*/  @!P0 SYNCS.PHASECHK.TRANS64 P0, [R0+URZ], R3 ;  /* 0x00000003000085a7 */ /* 0x000ea400080010ff */
[----:B--2---:R-:W-:Y:S05]  /*ad40*/  @!P0 BRA `(.L_x_215) ;  /* 0xfffffffc00f08947 */ /* 0x004fea000383ffff */
[----:B------:R-:W-:Y:S05]  /*ad50*/  BRA `(.L_x_216) ;  /* 0xffffff8c00ec7947 */ /* 0x000fea000383ffff */
.L_x_74:
[----:B------:R-:W-:-:S07]  /*ad60*/  MOV R0, UR5 ;  /* 0x0000000500007c02 */ /* 0x000fce0008000f00 */
.L_x_217:
[----:B-1----:R1:W2:Y:S02]  /*ad70*/  SYNCS.PHASECHK.TRANS64.TRYWAIT P0, [R0+URZ], R3 ;  /* 0x00000003000075a7 */ /* 0x0022a400080011ff */
[----:B--2---:R-:W-:Y:S05]  /*ad80*/  @!P0 NANOSLEEP.SYNCS 0x989680 ;  /* 0x009896800000895d */ /* 0x004fea0003900000 */
[----:B------:R-:W2:Y:S02]  /*ad90*/  @!P0 SYNCS.PHASECHK.TRANS64 P0, [R0+URZ], R3 ;  /* 0x00000003000085a7 */ /* 0x000ea400080010ff */
[----:B--2---:R-:W-:Y:S05]  /*ada0*/  @!P0 BRA `(.L_x_217) ;  /* 0xfffffffc00f08947 */ /* 0x004fea000383ffff */
[----:B------:R-:W-:Y:S05]  /*adb0*/  BRA `(.L_x_218) ;  /* 0xffffff8c00f87947 */ /* 0x000fea000383ffff */
.L_x_77:
[----:B--2---:R2:W3:Y:S02]  /*adc0*/  SYNCS.PHASECHK.TRANS64.TRYWAIT P0, [R2+URZ+0x290], R5 ;  /* 0x00029005020075a7 */ /* 0x0044e400080011ff */
[----:B---3--:R-:W-:Y:S05]  /*add0*/  @!P0 NANOSLEEP.SYNCS 0x989680 ;  /* 0x009896800000895d */ /* 0x008fea0003900000 */
[----:B------:R-:W3:Y:S02]  /*ade0*/  @!P0 SYNCS.PHASECHK.TRANS64 P0, [R2+URZ+0x290], R5 ;  /* 0x00029005020085a7 */ /* 0x000ee400080010ff */
[----:B---3--:R-:W-:Y:S05]  /*adf0*/  @!P0 BRA `(.L_x_77) ;  /* 0xfffffffc00f08947 */ /* 0x008fea000383ffff */
[----:B------:R-:W-:Y:S05]  /*ae00*/  BRA `(.L_x_219) ;  /* 0xffffff9000547947 */ /* 0x000fea000383ffff */
.L_x_78:
[----:B------:R-:W-:-:S07]  /*ae10*/  MOV R2, UR4 ;  /* 0x0000000400027c02 */ /* 0x000fce0008000f00 */
.L_x_220:
[----:B--2---:R2:W3:Y:S02]  /*ae20*/  SYNCS.PHASECHK.TRANS64.TRYWAIT P0, [R2+URZ+0x240], R5 ;  /* 0x00024005020075a7 */ /* 0x0044e400080011ff */
[----:B---3--:R-:W-:Y:S05]  /*ae30*/  @!P0 NANOSLEEP.SYNCS 0x989680 ;  /* 0x009896800000895d */ /* 0x008fea0003900000 */
[----:B------:R-:W3:Y:S02]  /*ae40*/  @!P0 SYNCS.PHASECHK.TRANS64 P0, [R2+URZ+0x240], R5 ;  /* 0x00024005020085a7 */ /* 0x000ee400080010ff */
[----:B---3--:R-:W-:Y:S05]  /*ae50*/  @!P0 BRA `(.L_x_220) ;  /* 0xfffffffc00f08947 */ /* 0x008fea000383ffff */
[----:B------:R-:W-:Y:S05]  /*ae60*/  BRA `(.L_x_221) ;  /* 0xffffff9000647947 */ /* 0x000fea000383ffff */
.L_x_79:
[----:B--2---:R2:W3:Y:S02]  /*ae70*/  SYNCS.PHASECHK.TRANS64.TRYWAIT P1, [R2+URZ+0x230], R5 ;  /* 0x00023005020075a7 */ /* 0x0044e400080211ff */
[----:B---3--:R-:W-:Y:S05]  /*ae80*/  @!P1 NANOSLEEP.SYNCS 0x989680 ;  /* 0x009896800000995d */ /* 0x008fea0003900000 */
[----:B------:R-:W3:Y:S02]  /*ae90*/  @!P1 SYNCS.PHASECHK.TRANS64 P1, [R2+URZ+0x230], R5 ;  /* 0x00023005020095a7 */ /* 0x000ee400080210ff */
[----:B---3--:R-:W-:Y:S05]  /*aea0*/  @!P1 BRA `(.L_x_79) ;  /* 0xfffffffc00f09947 */ /* 0x008fea000383ffff */
[----:B------:R-:W-:Y:S05]  /*aeb0*/  BRA `(.L_x_222) ;  /* 0xffffff9000947947 */ /* 0x000fea000383ffff */
.L_x_82:
[----:B------:R-:W-:-:S07]  /*aec0*/  MOV R0, UR4 ;  /* 0x0000000400007c02 */ /* 0x000fce0008000f00 */
.L_x_223:
[----:B--2---:R2:W3:Y:S02]  /*aed0*/  SYNCS.PHASECHK.TRANS64.TRYWAIT P0, [R0+URZ+0x240], R3 ;  /* 0x00024003000075a7 */ /* 0x0044e400080011ff */
[----:B---3--:R-:W-:Y:S05]  /*aee0*/  @!P0 NANOSLEEP.SYNCS 0x989680 ;  /* 0x009896800000895d */ /* 0x008fea0003900000 */
[----:B------:R-:W3:Y:S02]  /*aef0*/  @!P0 SYNCS.PHASECHK.TRANS64 P0, [R0+URZ+0x240], R3 ;  /* 0x00024003000085a7 */ /* 0x000ee400080010ff */
[----:B---3--:R-:W-:Y:S05]  /*af00*/  @!P0 BRA `(.L_x_223) ;  /* 0xfffffffc00f08947 */ /* 0x008fea000383ffff */
[----:B------:R-:W-:Y:S05]  /*af10*/  BRA `(.L_x_81) ;  /* 0xffffff9000e87947 */ /* 0x000fea000383ffff */
.L_x_91:
[----:B--2---:R-:W-:-:S04]  /*af20*/  MOV R0, UR5 ;  /* 0x0000000500007c02 */ /* 0x004fc80008000f00 */
[----:B------:R2:W3:Y:S03]  /*af30*/  SYNCS.PHASECHK.TRANS64.TRYWAIT P0, [R0+URZ+0x8], R7 ;  /* 0x00000807000075a7 */ /* 0x0004e600080011ff */
[----:B---3--:R-:W-:Y:S05]  /*af40*/  @!P0 NANOSLEEP.SYNCS 0x989680 ;  /* 0x009896800000895d */ /* 0x008fea0003900000 */
[----:B------:R-:W3:Y:S02]  /*af50*/  @!P0 SYNCS.PHASECHK.TRANS64 P0, [R0+URZ+0x8], R7 ;  /* 0x00000807000085a7 */ /* 0x000ee400080010ff */
[----:B---3--:R-:W-:Y:S05]  /*af60*/  @!P0 BRA `(.L_x_91) ;  /* 0xfffffffc00ec8947 */ /* 0x008fea000383ffff */
[----:B------:R-:W-:Y:S05]  /*af70*/  BRA `(.L_x_90) ;  /* 0xffffff94009c7947 */ /* 0x000fea000383ffff */
.L_x_93:
[----:B------:R-:W-:Y:S01]  /*af80*/  BSSY B0, `(.L_x_224) ;  /* 0x0000006000007945 */ /* 0x000fe20003800000 */
[----:B------:R-:W-:-:S07]  /*af90*/  MOV R15, 0xffffffff ;  /* 0xffffffff000f7802 */ /* 0x000fce0000000f00 */
[----:B-12--5:R-:W-:Y:S05]  /*afa0*/  WARPSYNC.COLLECTIVE R15, `(.L_x_225) ;  /* 0x000000000f0c7348 */ /* 0x026fea0003c00000 */
[----:B------:R-:W-:Y:S02]  /*afb0*/  ELECT P6, UR79, PT ;  /* 0x00000000004f782f */ /* 0x000fe400038c0000 */
[----:B------:R-:W-:Y:S01]  /*afc0*/  MOV R14, UR79 ;  /* 0x0000004f000e7c02 */ /* 0x000fe20008000f00 */
[----:B-12--5:R-:W-:Y:S10]  /*afd0*/  ENDCOLLECTIVE ;  /* 0x000000000000791b */ /* 0x026ff40003800000 */
.L_x_225:
[----:B------:R-:W-:Y:S05]  /*afe0*/  BSYNC B0 ;  /* 0x0000000000007941 */ /* 0x000fea0003800000 */
.L_x_224:
[----:B------:R-:W-:Y:S01]  /*aff0*/  PLOP3.LUT P0, PT, P6, PT, PT, 0x80, 0x8 ;  /* 0x000000000008781c */ /* 0x000fe2000370f070 */
[----:B------:R-:W-:-:S12]  /*b000*/  BRA `(.L_x_226) ;  /* 0xffffff9400c87947 */ /* 0x000fd8000383ffff */
.L_x_95:
[----:B--2---:R-:W-:-:S04]  /*b010*/  MOV R0, UR5 ;  /* 0x0000000500007c02 */ /* 0x004fc80008000f00 */
[----:B------:R2:W3:Y:S03]  /*b020*/  SYNCS.PHASECHK.TRANS64.TRYWAIT P0, [R0+URZ+0x8], R5 ;  /* 0x00000805000075a7 */ /* 0x0004e600080011ff */
[----:B---3--:R-:W-:Y:S05]  /*b030*/  @!P0 NANOSLEEP.SYNCS 0x989680 ;  /* 0x009896800000895d */ /* 0x008fea0003900000 */
[----:B------:R-:W3:Y:S02]  /*b040*/  @!P0 SYNCS.PHASECHK.TRANS64 P0, [R0+URZ+0x8], R5 ;  /* 0x00000805000085a7 */ /* 0x000ee400080010ff */
[----:B---3--:R-:W-:Y:S05]  /*b050*/  @!P0 BRA `(.L_x_95) ;  /* 0xfffffffc00ec8947 */ /* 0x008fea000383ffff */
[----:B------:R-:W-:Y:S05]  /*b060*/  BRA `(.L_x_94) ;  /* 0xffffff9400cc7947 */ /* 0x000fea000383ffff */
.L_x_96:
[----:B-1----:R1:W2:Y:S02]  /*b070*/  SYNCS.PHASECHK.TRANS64.TRYWAIT P0, [R0+URZ+0x230], R5 ;  /* 0x00023005000075a7 */ /* 0x0022a400080011ff */
[----:B--2---:R-:W-:Y:S05]  /*b080*/  @!P0 NANOSLEEP.SYNCS 0x989680 ;  /* 0x009896800000895d */ /* 0x004fea0003900000 */
[----:B------:R-:W2:Y:S02]  /*b090*/  @!P0 SYNCS.PHASECHK.TRANS64 P0, [R0+URZ+0x230], R5 ;  /* 0x00023005000085a7 */ /* 0x000ea400080010ff */
[----:B--2---:R-:W-:Y:S05]  /*b0a0*/  @!P0 BRA `(.L_x_96) ;  /* 0xfffffffc00f08947 */ /* 0x004fea000383ffff */
[----:B------:R-:W-:Y:S05]  /*b0b0*/  BRA `(.L_x_227) ;  /* 0xffffff9800a07947 */ /* 0x000fea000383ffff */
.L_x_98:
[----:B------:R-:W-:-:S07]  /*b0c0*/  MOV R0, UR19 ;  /* 0x0000001300007c02 */ /* 0x000fce0008000f00 */
.L_x_228:
[----:B-1----:R1:W2:Y:S02]  /*b0d0*/  SYNCS.PHASECHK.TRANS64.TRYWAIT P0, [R0+URZ+0x270], R5 ;  /* 0x00027005000075a7 */ /* 0x0022a400080011ff */
[----:B--2---:R-:W-:Y:S05]  /*b0e0*/  @!P0 NANOSLEEP.SYNCS 0x989680 ;  /* 0x009896800000895d */ /* 0x004fea0003900000 */
[----:B------:R-:W2:Y:S02]  /*b0f0*/  @!P0 SYNCS.PHASECHK.TRANS64 P0, [R0+URZ+0x270], R5 ;  /* 0x00027005000085a7 */ /* 0x000ea400080010ff */
[----:B--2---:R-:W-:Y:S05]  /*b100*/  @!P0 BRA `(.L_x_228) ;  /* 0xfffffffc00f08947 */ /* 0x004fea000383ffff */
[----:B------:R-:W-:Y:S05]  /*b110*/  BRA `(.L_x_229) ;  /* 0xffffff9800e87947 */ /* 0x000fea000383ffff */
.L_x_101:
[----:B------:R-:W-:Y:S07]  /*b120*/  MOV R0, UR6 ;  /* 0x0000000600007c02 */ /* 0x000fee0008000f00 */
.L_x_230:
[----:B-1----:R1:W2:Y:S02]  /*b130*/  SYNCS.PHASECHK.TRANS64.TRYWAIT P0, [R0+URZ], R5 ;  /* 0x00000005000075a7 */ /* 0x0022a400080011ff */
[----:B--2---:R-:W-:Y:S05]  /*b140*/  @!P0 NANOSLEEP.SYNCS 0x989680 ;  /* 0x009896800000895d */ /* 0x004fea0003900000 */
[----:B------:R-:W2:Y:S02]  /*b150*/  @!P0 SYNCS.PHASECHK.TRANS64 P0, [R0+URZ], R5 ;  /* 0x00000005000085a7 */ /* 0x000ea400080010ff */
[----:B--2---:R-:W-:Y:S05]  /*b160*/  @!P0 BRA `(.L_x_230) ;  /* 0xfffffffc00f08947 */ /* 0x004fea000383ffff */
[----:B------:R-:W-:Y:S05]  /*b170*/  BRA `(.L_x_100) ;  /* 0xffffff9c00007947 */ /* 0x000fea000383ffff */
.L_x_105:
[----:B-1----:R-:W-:-:S07]  /*b180*/  MOV R0, UR4 ;  /* 0x0000000400007c02 */ /* 0x002fce0008000f00 */
.L_x_231:
[----:B-1----:R1:W2:Y:S02]  /*b190*/  SYNCS.PHASECHK.TRANS64.TRYWAIT P0, [R0+URZ], R3 ;  /* 0x00000003000075a7 */ /* 0x0022a400080011ff */
[----:B--2---:R-:W-:Y:S05]  /*b1a0*/  @!P0 NANOSLEEP.SYNCS 0x989680 ;  /* 0x009896800000895d */ /* 0x004fea0003900000 */
[----:B------:R-:W2:Y:S02]  /*b1b0*/  @!P0 SYNCS.PHASECHK.TRANS64 P0, [R0+URZ], R3 ;  /* 0x00000003000085a7 */ /* 0x000ea400080010ff */
[----:B--2---:R-:W-:Y:S05]  /*b1c0*/  @!P0 BRA `(.L_x_231) ;  /* 0xfffffffc00f08947 */ /* 0x004fea000383ffff */
[----:B------:R-:W-:Y:S05]  /*b1d0*/  BRA `(.L_x_232) ;  /* 0xffffff9c00b87947 */ /* 0x000fea000383ffff */
.L_x_106:
[----:B------:R-:W-:-:S07]  /*b1e0*/  MOV R0, UR5 ;  /* 0x0000000500007c02 */ /* 0x000fce0008000f00 */
.L_x_233:
[----:B-1----:R1:W2:Y:S02]  /*b1f0*/  SYNCS.PHASECHK.TRANS64.TRYWAIT P0, [R0+URZ], R3 ;  /* 0x00000003000075a7 */ /* 0x0022a400080011ff */
[----:B--2---:R-:W-:Y:S05]  /*b200*/  @!P0 NANOSLEEP.SYNCS 0x989680 ;  /* 0x009896800000895d */ /* 0x004fea0003900000 */
[----:B------:R-:W2:Y:S02]  /*b210*/  @!P0 SYNCS.PHASECHK.TRANS64 P0, [R0+URZ], R3 ;  /* 0x00000003000085a7 */ /* 0x000ea400080010ff */
[----:B--2---:R-:W-:Y:S05]  /*b220*/  @!P0 BRA `(.L_x_233) ;  /* 0xfffffffc00f08947 */ /* 0x004fea000383ffff */
[----:B------:R-:W-:Y:S05]  /*b230*/  BRA `(.L_x_234) ;  /* 0xffffff9c00c47947 */ /* 0x000fea000383ffff */
.L_x_107:
[----:B------:R-:W-:-:S07]  /*b240*/  MOV R0, UR5 ;  /* 0x0000000500007c02 */ /* 0x000fce0008000f00 */
.L_x_235:
[----:B-1----:R1:W2:Y:S02]  /*b250*/  SYNCS.PHASECHK.TRANS64.TRYWAIT P0, [R0+URZ], R3 ;  /* 0x00000003000075a7 */ /* 0x0022a400080011ff */
[----:B--2---:R-:W-:Y:S05]  /*b260*/  @!P0 NANOSLEEP.SYNCS 0x989680 ;  /* 0x009896800000895d */ /* 0x004fea0003900000 */
[----:B------:R-:W2:Y:S02]  /*b270*/  @!P0 SYNCS.PHASECHK.TRANS64 P0, [R0+URZ], R3 ;  /* 0x00000003000085a7 */ /* 0x000ea400080010ff */
[----:B--2---:R-:W-:Y:S05]  /*b280*/  @!P0 BRA `(.L_x_235) ;  /* 0xfffffffc00f08947 */ /* 0x004fea000383ffff */
[----:B------:R-:W-:Y:S05]  /*b290*/  BRA `(.L_x_236) ;  /* 0xffffff9c00d07947 */ /* 0x000fea000383ffff */
.L_x_110:
[----:B------:R-:W-:-:S07]  /*b2a0*/  MOV R0, UR13 ;  /* 0x0000000d00007c02 */ /* 0x000fce0008000f00 */
.L_x_237:
[----:B-1----:R1:W2:Y:S02]  /*b2b0*/  SYNCS.PHASECHK.TRANS64.TRYWAIT P1, [R0+URZ+0x2b0], R3 ;  /* 0x0002b003000075a7 */ /* 0x0022a400080211ff */
[----:B--2---:R-:W-:Y:S05]  /*b2c0*/  @!P1 NANOSLEEP.SYNCS 0x989680 ;  /* 0x009896800000995d */ /* 0x004fea0003900000 */
[----:B------:R-:W2:Y:S02]  /*b2d0*/  @!P1 SYNCS.PHASECHK.TRANS64 P1, [R0+URZ+0x2b0], R3 ;  /* 0x0002b003000095a7 */ /* 0x000ea400080210ff */
[----:B--2---:R-:W-:Y:S05]  /*b2e0*/  @!P1 BRA `(.L_x_237) ;  /* 0xfffffffc00f09947 */ /* 0x004fea000383ffff */
[----:B------:R-:W-:Y:S05]  /*b2f0*/  BRA `(.L_x_238) ;  /* 0xffffffa0001c7947 */ /* 0x000fea000383ffff */
.L_x_115:
[----:B---3--:R3:W4:Y:S02]  /*b300*/  SYNCS.PHASECHK.TRANS64.TRYWAIT P0, [R12+URZ+0x230], R9 ;  /* 0x000230090c0075a7 */ /* 0x00872400080011ff */
[----:B----4-:R-:W-:Y:S05]  /*b310*/  @!P0 NANOSLEEP.SYNCS 0x989680 ;  /* 0x009896800000895d */ /* 0x010fea0003900000 */
[----:B------:R-:W4:Y:S02]  /*b320*/  @!P0 SYNCS.PHASECHK.TRANS64 P0, [R12+URZ+0x230], R9 ;  /* 0x000230090c0085a7 */ /* 0x000f2400080010ff */
[----:B----4-:R-:W-:Y:S05]  /*b330*/  @!P0 BRA `(.L_x_115) ;  /* 0xfffffffc00f08947 */ /* 0x010fea000383ffff */
[----:B------:R-:W-:Y:S05]  /*b340*/  BRA `(.L_x_239) ;  /* 0xffffffa400407947 */ /* 0x000fea000383ffff */
.L_x_118:
[----:B------:R-:W-:Y:S07]  /*b350*/  MOV R0, UR21 ;  /* 0x0000001500007c02 */ /* 0x000fee0008000f00 */
.L_x_240:
[----:B-1----:R1:W3:Y:S02]  /*b360*/  SYNCS.PHASECHK.TRANS64.TRYWAIT P2, [R0+URZ+0x228], R11 ;  /* 0x0002280b000075a7 */ /* 0x0022e400080411ff */
[----:B---3--:R-:W-:Y:S05]  /*b370*/  @!P2 NANOSLEEP.SYNCS 0x989680 ;  /* 0x009896800000a95d */ /* 0x008fea0003900000 */
[----:B------:R-:W3:Y:S02]  /*b380*/  @!P2 SYNCS.PHASECHK.TRANS64 P2, [R0+URZ+0x228], R11 ;  /* 0x0002280b0000a5a7 */ /* 0x000ee400080410ff */
[----:B---3--:R-:W-:Y:S05]  /*b390*/  @!P2 BRA `(.L_x_240) ;  /* 0xfffffffc00f0a947 */ /* 0x008fea000383ffff */
[----:B------:R-:W-:Y:S05]  /*b3a0*/  BRA `(.L_x_117) ;  /* 0xffffffa800a87947 */ /* 0x000fea000383ffff */
.L_x_121:
[----:B---3--:R-:W-:Y:S07]  /*b3b0*/  MOV R0, UR21 ;  /* 0x0000001500007c02 */ /* 0x008fee0008000f00 */
.L_x_241:
[----:B-1----:R1:W3:Y:S02]  /*b3c0*/  SYNCS.PHASECHK.TRANS64.TRYWAIT P0, [R0+URZ+0x210], R9 ;  /* 0x00021009000075a7 */ /* 0x0022e400080011ff */
[----:B---3--:R-:W-:Y:S05]  /*b3d0*/  @!P0 NANOSLEEP.SYNCS 0x989680 ;  /* 0x009896800000895d */ /* 0x008fea0003900000 */
[----:B------:R-:W3:Y:S02]  /*b3e0*/  @!P0 SYNCS.PHASECHK.TRANS64 P0, [R0+URZ+0x210], R9 ;  /* 0x00021009000085a7 */ /* 0x000ee400080010ff */
[----:B---3--:R-:W-:Y:S05]  /*b3f0*/  @!P0 BRA `(.L_x_241) ;  /* 0xfffffffc00f08947 */ /* 0x008fea000383ffff */
[----:B------:R-:W-:Y:S05]  /*b400*/  BRA `(.L_x_242) ;  /* 0xffffffac00047947 */ /* 0x000fea000383ffff */
.L_x_122:
[----:B------:R-:W-:Y:S07]  /*b410*/  MOV R0, UR21 ;  /* 0x0000001500007c02 */ /* 0x000fee0008000f00 */
.L_x_243:
[----:B-1----:R1:W3:Y:S02]  /*b420*/  SYNCS.PHASECHK.TRANS64.TRYWAIT P0, [R0+URZ+0x218], R9 ;  /* 0x00021809000075a7 */ /* 0x0022e400080011ff */
[----:B---3--:R-:W-:Y:S05]  /*b430*/  @!P0 NANOSLEEP.SYNCS 0x989680 ;  /* 0x009896800000895d */ /* 0x008fea0003900000 */
[----:B------:R-:W3:Y:S02]  /*b440*/  @!P0 SYNCS.PHASECHK.TRANS64 P0, [R0+URZ+0x218], R9 ;  /* 0x00021809000085a7 */ /* 0x000ee400080010ff */
[----:B---3--:R-:W-:Y:S05]  /*b450*/  @!P0 BRA `(.L_x_243) ;  /* 0xfffffffc00f08947 */ /* 0x008fea000383ffff */
[----:B------:R-:W-:Y:S05]  /*b460*/  BRA `(.L_x_244) ;  /* 0xffffffac003c7947 */ /* 0x000fea000383ffff */
.L_x_124:
[----:B------:R-:W-:-:S07]  /*b470*/  MOV R0, UR21 ;  /* 0x0000001500007c02 */ /* 0x000fce0008000f00 */
.L_x_245:
[----:B-1----:R1:W4:Y:S02]  /*b480*/  SYNCS.PHASECHK.TRANS64.TRYWAIT P0, [R0+URZ+0x210], R3 ;  /* 0x00021003000075a7 */ /* 0x00232400080011ff */
[----:B----4-:R-:W-:Y:S05]  /*b490*/  @!P0 NANOSLEEP.SYNCS 0x989680 ;  /* 0x009896800000895d */ /* 0x010fea0003900000 */
[----:B------:R-:W4:Y:S02]  /*b4a0*/  @!P0 SYNCS.PHASECHK.TRANS64 P0, [R0+URZ+0x210], R3 ;  /* 0x00021003000085a7 */ /* 0x000f2400080010ff */
[----:B----4-:R-:W-:Y:S05]  /*b4b0*/  @!P0 BRA `(.L_x_245) ;  /* 0xfffffffc00f08947 */ /* 0x010fea000383ffff */
[----:B------:R-:W-:Y:S05]  /*b4c0*/  BRA `(.L_x_246) ;  /* 0xffffffac00ac7947 */ /* 0x000fea000383ffff */
.L_x_126:
[----:B--2---:R2:W4:Y:S02]  /*b4d0*/  SYNCS.PHASECHK.TRANS64.TRYWAIT P0, [R3+URZ+0x230], R0 ;  /* 0x00023000030075a7 */ /* 0x00452400080011ff */
[----:B----4-:R-:W-:Y:S05]  /*b4e0*/  @!P0 NANOSLEEP.SYNCS 0x989680 ;  /* 0x009896800000895d */ /* 0x010fea0003900000 */
[----:B------:R-:W4:Y:S02]  /*b4f0*/  @!P0 SYNCS.PHASECHK.TRANS64 P0, [R3+URZ+0x230], R0 ;  /* 0x00023000030085a7 */ /* 0x000f2400080010ff */
[----:B----4-:R-:W-:Y:S05]  /*b500*/  @!P0 BRA `(.L_x_126) ;  /* 0xfffffffc00f08947 */ /* 0x010fea000383ffff */
[----:B------:R-:W-:Y:S05]  /*b510*/  BRA `(.L_x_247) ;  /* 0xffffffb000707947 */ /* 0x000fea000383ffff */
.L_x_137:
[----:B--2---:R2:W1:Y:S02]  /*b520*/  SYNCS.PHASECHK.TRANS64.TRYWAIT P1, [R3+URZ+0x200], R2 ;  /* 0x00020002030075a7 */ /* 0x00446400080211ff */
[----:B-1----:R-:W-:Y:S05]  /*b530*/  @!P1 NANOSLEEP.SYNCS 0x989680 ;  /* 0x009896800000995d */ /* 0x002fea0003900000 */
[----:B------:R-:W1:Y:S02]  /*b540*/  @!P1 SYNCS.PHASECHK.TRANS64 P1, [R3+URZ+0x200], R2 ;  /* 0x00020002030095a7 */ /* 0x000e6400080210ff */
[----:B-1----:R-:W-:Y:S05]  /*b550*/  @!P1 BRA `(.L_x_137) ;  /* 0xfffffffc00f09947 */ /* 0x002fea000383ffff */
[----:B------:R-:W-:Y:S05]  /*b560*/  BRA `(.L_x_136) ;  /* 0xffffffbc00e07947 */ /* 0x000fea000383ffff */
.L_x_139:
[----:B-1----:R1:W3:Y:S02]  /*b570*/  SYNCS.PHASECHK.TRANS64.TRYWAIT P0, [R164+URZ+0x250], R5 ;  /* 0x00025005a40075a7 */ /* 0x0022e400080011ff */
[----:B---3--:R-:W-:Y:S05]  /*b580*/  @!P0 NANOSLEEP.SYNCS 0x989680 ;  /* 0x009896800000895d */ /* 0x008fea0003900000 */
[----:B------:R-:W3:Y:S02]  /*b590*/  @!P0 SYNCS.PHASECHK.TRANS64 P0, [R164+URZ+0x250], R5 ;  /* 0x00025005a40085a7 */ /* 0x000ee400080010ff */
[----:B---3--:R-:W-:Y:S05]  /*b5a0*/  @!P0 BRA `(.L_x_139) ;  /* 0xfffffffc00f08947 */ /* 0x008fea000383ffff */
[----:B------:R-:W-:Y:S05]  /*b5b0*/  BRA `(.L_x_138) ;  /* 0xffffffc000387947 */ /* 0x000fea000383ffff */
.L_x_148:
[----:B---3--:R3:W4:Y:S02]  /*b5c0*/  SYNCS.PHASECHK.TRANS64.TRYWAIT P0, [R200+URZ+0x200], R3 ;  /* 0x00020003c80075a7 */ /* 0x00872400080011ff */
[----:B----4-:R-:W-:Y:S05]  /*b5d0*/  @!P0 NANOSLEEP.SYNCS 0x989680 ;  /* 0x009896800000895d */ /* 0x010fea0003900000 */
[----:B------:R-:W4:Y:S02]  /*b5e0*/  @!P0 SYNCS.PHASECHK.TRANS64 P0, [R200+URZ+0x200], R3 ;  /* 0x00020003c80085a7 */ /* 0x000f2400080010ff */
[----:B----4-:R-:W-:Y:S05]  /*b5f0*/  @!P0 BRA `(.L_x_148) ;  /* 0xfffffffc00f08947 */ /* 0x010fea000383ffff */
[----:B------:R-:W-:Y:S05]  /*b600*/  BRA `(.L_x_147) ;  /* 0xffffffd400487947 */ /* 0x000fea000383ffff */
        .weak           $__internal_0_$__cuda_sm10x_tcgen05_guardrail_trap_col_being_dealloced_not_returned_by_alloc
        .type           $__internal_0_$__cuda_sm10x_tcgen05_guardrail_trap_col_being_dealloced_not_returned_by_alloc,@function
        .size           $__internal_0_$__cuda_sm10x_tcgen05_guardrail_trap_col_being_dealloced_not_returned_by_alloc,($__internal_1_$__cuda_sm10x_tcgen05_guardrail_trap_phase_invalid_during_alloc - $__internal_0_$__cuda_sm10x_tcgen05_guardrail_trap_col_being_dealloced_not_returned_by_alloc)
$__internal_0_$__cuda_sm10x_tcgen05_guardrail_trap_col_being_dealloced_not_returned_by_alloc:
[----:B------:R-:W-:Y:S05]  /*b610*/  BPT.TRAP 0x1 ;  /* 0x000000040000795c */ /* 0x000fea0000300000 */
[----:B------:R-:W-:-:S04]  /*b620*/  HFMA2 R3, -RZ, RZ, 0, 0 ;  /* 0x00000000ff037431 */ /* 0x000fc800000001ff */
[----:B------:R-:W-:Y:S05]  /*b630*/  RET.REL.NODEC R2 `(_ZN7cutlass13device_kernelINS_4gemm6kernel13GemmUniversalIN4cute5tupleIJiiiiEEENS1_10collective13CollectiveMmaINS1_35MainloopSm100TmaUmmaWarpSpecializedILi32ELi2ELi4ENS5_IJNS4_1CILi2EEENSA_ILi4EEENSA_ILi1EEEEEEEENS5_IJNSA_ILi256EEENSA_ILi128EEENSA_ILi32EEEEEENS_12float_e5m2_tENS5_IJlSD_lEEESK_SL_NS4_8TiledMMAINS4_8MMA_AtomIJNS4_10MMA_TraitsINS4_25SM100_MMA_F8F6F4_2x1SM_SSEJSK_SK_fSG_SH_NS4_17integral_constantINS4_4UMMA5MajorELSS_0EEEST_NSQ_INSR_7ScaleInELSU_0EEESV_EEEEEENS4_6LayoutINS5_IJSD_SD_SD_EEENS5_IJNSA_ILi0EEES10_S10_EEEEENS5_IJNS4_10UnderscoreES13_S13_EEEEENS4_28SM100_TMA_2SM_LOAD_MULTICASTENS4_14ComposedLayoutINS4_7SwizzleILi1ELi4ELi3EEENS4_18smem_ptr_flag_bitsILi8EEENSY_INS5_IJNSA_ILi8EEESI_EEENS5_IJSI_SD_EEEEEEEvNS4_8identityENS4_18SM100_TMA_2SM_LOADES1G_vS1H_EENS_8epilogue10collective18CollectiveEpilogueINS1K_23Sm100TmaWarpSpecializedILi2ELi2ELi64ELb0ELb0EEEJNS5_IJSH_SH_SI_EEENS5_IJNSY_ISH_SD_EENSY_INSA_ILi64EEESD_EEEEESK_SL_SK_SL_NS1K_6fusion15FusionCallbacksIS1O_NS1U_17LinearCombinationISK_fSK_fLNS_15FloatRoundStyleE2EEES1P_S1T_JEEENS4_5SM1004TMEM4LOAD26SM100_TMEM_LOAD_32dp32b64xENS4_13SM90_TMA_LOADENS17_INS18_ILi2ELi4ELi3EEES1B_NSY_INS5_IJS1C_S1R_EEENS5_IJS1R_SD_EEEEEEENS4_39AutoVectorizingCopyWithAssumedAlignmentILi128EEENS4_14SM90_TMA_STOREES29_S2B_S2B_EEEvvEEEEvNT_6ParamsE) ;  /* 0xffffff4802707950 */ /* 0x000fea0003c3ffff */
        .weak           $__internal_1_$__cuda_sm10x_tcgen05_guardrail_trap_phase_invalid_during_alloc
        .type           $__internal_1_$__cuda_sm10x_tcgen05_guardrail_trap_phase_invalid_during_alloc,@function
        .size           $__internal_1_$__cuda_sm10x_tcgen05_guardrail_trap_phase_invalid_during_alloc,($__internal_2_$__cuda_sm10x_tcgen05_guardrail_trap_unallocated_columns_being_dealloced - $__internal_1_$__cuda_sm10x_tcgen05_guardrail_trap_phase_invalid_during_alloc)
$__internal_1_$__cuda_sm10x_tcgen05_guardrail_trap_phase_invalid_during_alloc:
[----:B------:R-:W-:Y:S05]  /*b640*/  BPT.TRAP 0x1 ;  /* 0x000000040000795c */ /* 0x000fea0000300000 */
[----:B------:R-:W-:-:S04]  /*b650*/  MOV R5, 0x0 ;  /* 0x0000000000057802 */ /* 0x000fc80000000f00 */
[----:B------:R-:W-:Y:S05]  /*b660*/  RET.REL.NODEC R4 `(_ZN7cutlass13device_kernelINS_4gemm6kernel13GemmUniversalIN4cute5tupleIJiiiiEEENS1_10collective13CollectiveMmaINS1_35MainloopSm100TmaUmmaWarpSpecializedILi32ELi2ELi4ENS5_IJNS4_1CILi2EEENSA_ILi4EEENSA_ILi1EEEEEEEENS5_IJNSA_ILi256EEENSA_ILi128EEENSA_ILi32EEEEEENS_12float_e5m2_tENS5_IJlSD_lEEESK_SL_NS4_8TiledMMAINS4_8MMA_AtomIJNS4_10MMA_TraitsINS4_25SM100_MMA_F8F6F4_2x1SM_SSEJSK_SK_fSG_SH_NS4_17integral_constantINS4_4UMMA5MajorELSS_0EEEST_NSQ_INSR_7ScaleInELSU_0EEESV_EEEEEENS4_6LayoutINS5_IJSD_SD_SD_EEENS5_IJNSA_ILi0EEES10_S10_EEEEENS5_IJNS4_10UnderscoreES13_S13_EEEEENS4_28SM100_TMA_2SM_LOAD_MULTICASTENS4_14ComposedLayoutINS4_7SwizzleILi1ELi4ELi3EEENS4_18smem_ptr_flag_bitsILi8EEENSY_INS5_IJNSA_ILi8EEESI_EEENS5_IJSI_SD_EEEEEEEvNS4_8identityENS4_18SM100_TMA_2SM_LOADES1G_vS1H_EENS_8epilogue10collective18CollectiveEpilogueINS1K_23Sm100TmaWarpSpecializedILi2ELi2ELi64ELb0ELb0EEEJNS5_IJSH_SH_SI_EEENS5_IJNSY_ISH_SD_EENSY_INSA_ILi64EEESD_EEEEESK_SL_SK_SL_NS1K_6fusion15FusionCallbacksIS1O_NS1U_17LinearCombinationISK_fSK_fLNS_15FloatRoundStyleE2EEES1P_S1T_JEEENS4_5SM1004TMEM4LOAD26SM100_TMEM_LOAD_32dp32b64xENS4_13SM90_TMA_LOADENS17_INS18_ILi2ELi4ELi3EEES1B_NSY_INS5_IJS1C_S1R_EEENS5_IJS1R_SD_EEEEEEENS4_39AutoVectorizingCopyWithAssumedAlignmentILi128EEENS4_14SM90_TMA_STOREES29_S2B_S2B_EEEvvEEEEvNT_6ParamsE) ;  /* 0xffffff4804647950 */ /* 0x000fea0003c3ffff */
        .weak           $__internal_2_$__cuda_sm10x_tcgen05_guardrail_trap_unallocated_columns_being_dealloced
        .type           $__internal_2_$__cuda_sm10x_tcgen05_guardrail_trap_unallocated_columns_being_dealloced,@function
        .size           $__internal_2_$__cuda_sm10x_tcgen05_guardrail_trap_unallocated_columns_being_dealloced,(.L_x_249 - $__internal_2_$__cuda_sm10x_tcgen05_guardrail_trap_unallocated_columns_being_dealloced)
$__internal_2_$__cuda_sm10x_tcgen05_guardrail_trap_unallocated_columns_being_dealloced:
[----:B------:R-:W-:Y:S05]  /*b670*/  BPT.TRAP 0x1 ;  /* 0x000000040000795c */ /* 0x000fea0000300000 */
[----:B------:R-:W-:-:S04]  /*b680*/  HFMA2 R3, -RZ, RZ, 0, 0 ;  /* 0x00000000ff037431 */ /* 0x000fc800000001ff */
[----:B------:R-:W-:Y:S05]  /*b690*/  RET.REL.NODEC R2 `(_ZN7cutlass13device_kernelINS_4gemm6kernel13GemmUniversalIN4cute5tupleIJiiiiEEENS1_10collective13CollectiveMmaINS1_35MainloopSm100TmaUmmaWarpSpecializedILi32ELi2ELi4ENS5_IJNS4_1CILi2EEENSA_ILi4EEENSA_ILi1EEEEEEEENS5_IJNSA_ILi256EEENSA_ILi128EEENSA_ILi32EEEEEENS_12float_e5m2_tENS5_IJlSD_lEEESK_SL_NS4_8TiledMMAINS4_8MMA_AtomIJNS4_10MMA_TraitsINS4_25SM100_MMA_F8F6F4_2x1SM_SSEJSK_SK_fSG_SH_NS4_17integral_constantINS4_4UMMA5MajorELSS_0EEEST_NSQ_INSR_7ScaleInELSU_0EEESV_EEEEEENS4_6LayoutINS5_IJSD_SD_SD_EEENS5_IJNSA_ILi0EEES10_S10_EEEEENS5_IJNS4_10UnderscoreES13_S13_EEEEENS4_28SM100_TMA_2SM_LOAD_MULTICASTENS4_14ComposedLayoutINS4_7SwizzleILi1ELi4ELi3EEENS4_18smem_ptr_flag_bitsILi8EEENSY_INS5_IJNSA_ILi8EEESI_EEENS5_IJSI_SD_EEEEEEEvNS4_8identityENS4_18SM100_TMA_2SM_LOADES1G_vS1H_EENS_8epilogue10collective18CollectiveEpilogueINS1K_23Sm100TmaWarpSpecializedILi2ELi2ELi64ELb0ELb0EEEJNS5_IJSH_SH_SI_EEENS5_IJNSY_ISH_SD_EENSY_INSA_ILi64EEESD_EEEEESK_SL_SK_SL_NS1K_6fusion15FusionCallbacksIS1O_NS1U_17LinearCombinationISK_fSK_fLNS_15FloatRoundStyleE2EEES1P_S1T_JEEENS4_5SM1004TMEM4LOAD26SM100_TMEM_LOAD_32dp32b64xENS4_13SM90_TMA_LOADENS17_INS18_ILi2ELi4ELi3EEES1B_NSY_INS5_IJS1C_S1R_EEENS5_IJS1R_SD_EEEEEEENS4_39AutoVectorizingCopyWithAssumedAlignmentILi128EEENS4_14SM90_TMA_STOREES29_S2B_S2B_EEEvvEEEEvNT_6ParamsE) ;  /* 0xffffff4802587950 */ /* 0x000fea0003c3ffff */
.L_x_248:
[----:B------:R-:W-:-:S00]  /*b6a0*/  BRA `(.L_x_248) ;  /* 0xfffffffc00fc7947 */ /* 0x000fc0000383ffff */
[----:B------:R-:W-:-:S00]  /*b6b0*/  NOP ;  /* 0x0000000000007918 */ /* 0x000fc00000000000 */
        /* <DEDUP_REMOVED lines=12> */
.L_x_249:


//--------------------- .nv.global.init           --------------------------
	.section	.nv.global.init,"aw",@progbits
.nv.global.init:
	.type		$str$27,@object
	.size		$str$27,($str$28 - $str$27)
$str$27:
        /*0000*/ 	.byte	0x28, 0x61, 0x64, 0x64, 0x72, 0x65, 0x73, 0x73, 0x20, 0x26, 0x20, 0x6d, 0x61, 0x73, 0x6b, 0x29
        /*0010*/ 	.byte	0x20, 0x3d, 0x3d, 0x20, 0x30, 0x00
	.type		$str$28,@object
	.size		$str$28,($str$26 - $str$28)
$str$28:
        /*0016*/ 	.byte	0x2f, 0x74, 0x6d, 0x70, 0x2f, 0x63, 0x75, 0x74, 0x6c, 0x61, 0x73, 0x73, 0x5f, 0x73, 0x77, 0x65
        /*0026*/ 	.byte	0x65, 0x70, 0x5f, 0x73, 0x72, 0x63, 0x2f, 0x69, 0x6e, 0x63, 0x6c, 0x75, 0x64, 0x65, 0x2f, 0x63
        /*0036*/ 	.byte	0x75, 0x74, 0x65, 0x2f, 0x70, 0x6f, 0x69, 0x6e, 0x74, 0x65, 0x72, 0x5f, 0x66, 0x6c, 0x61, 0x67
        /*0046*/ 	.byte	0x67, 0x65, 0x64, 0x2e, 0x68, 0x70, 0x70, 0x00
	.type		$str$26,@object
	.size		$str$26,($str$25 - $str$26)
$str$26:
        /*004e*/ 	.byte	0x2f, 0x74, 0x6d, 0x70, 0x2f, 0x63, 0x75, 0x74, 0x6c, 0x61, 0x73, 0x73, 0x5f, 0x73, 0x77, 0x65
        /*005e*/ 	.byte	0x65, 0x70, 0x5f, 0x73, 0x72, 0x63, 0x2f, 0x69, 0x6e, 0x63, 0x6c, 0x75, 0x64, 0x65, 0x2f, 0x63
        /*006e*/ 	.byte	0x75, 0x74, 0x65, 0x2f, 0x61, 0x74, 0x6f, 0x6d, 0x2f, 0x63, 0x6f, 0x70, 0x79, 0x5f, 0x74, 0x72
        /*007e*/ 	.byte	0x61, 0x69, 0x74, 0x73, 0x5f, 0x73, 0x6d, 0x31, 0x30, 0x30, 0x2e, 0x68, 0x70, 0x70, 0x00
	.type		$str$25,@object
	.size		$str$25,(__unnamed_1 - $str$25)
$str$25:
        /*008d*/ 	.byte	0x28, 0x28, 0x75, 0x69, 0x6e, 0x74, 0x33, 0x32, 0x5f, 0x74, 0x28, 0x74, 0x68, 0x72, 0x65, 0x61
        /*009d*/ 	.byte	0x64, 0x49, 0x64, 0x78, 0x2e, 0x78, 0x29, 0x20, 0x2f, 0x20, 0x33, 0x32, 0x29, 0x20, 0x25, 0x20
        /*00ad*/ 	.byte	0x34, 0x29, 0x20, 0x3d, 0x3d, 0x20, 0x28, 0x28, 0x28, 0x74, 0x6d, 0x65, 0x6d, 0x5f, 0x61, 0x64
        /*00bd*/ 	.byte	0x64, 0x72, 0x20, 0x3e, 0x3e, 0x20, 0x31, 0x36, 0x29, 0x20, 0x2f, 0x20, 0x33, 0x32, 0x29, 0x20
        /*00cd*/ 	.byte	0x25, 0x20, 0x34, 0x29, 0x00
	.type		__unnamed_1,@object
	.size		__unnamed_1,(__unnamed_2 - __unnamed_1)
__unnamed_1:
        /*00d2*/ 	.byte	0x61, 0x75, 0x74, 0x6f, 0x20, 0x63, 0x75, 0x74, 0x65, 0x3a, 0x3a, 0x61, 0x73, 0x5f, 0x70, 0x6f
        /* <DEDUP_REMOVED lines=24> */
        /*0262*/ 	.byte	0x43, 0x3c, 0x38, 0x31, 0x39, 0x32, 0x3e, 0x3e, 0x3e, 0x3e, 0x5d, 0x00
	.type		__unnamed_2,@object
	.size		__unnamed_2,(.L_2 - __unnamed_2)
__unnamed_2:
        /* <DEDUP_REMOVED lines=42> */
        /*050e*/ 	.byte	0x3e, 0x3e, 0x3e, 0x3e, 0x5d, 0x00
.L_2:


//--------------------- .nv.shared._ZN7cutlass13device_kernelINS_4gemm6kernel13GemmUniversalIN4cute5tupleIJiiiiEEENS1_10collective13CollectiveMmaINS1_35MainloopSm100TmaUmmaWarpSpecializedILi32ELi2ELi4ENS5_IJNS4_1CILi2EEENSA_ILi4EEENSA_ILi1EEEEEEEENS5_IJNSA_ILi256EEENSA_ILi128EEENSA_ILi32EEEEEENS_12float_e5m2_tENS5_IJlSD_lEEESK_SL_NS4_8TiledMMAINS4_8MMA_AtomIJNS4_10MMA_TraitsINS4_25SM100_MMA_F8F6F4_2x1SM_SSEJSK_SK_fSG_SH_NS4_17integral_constantINS4_4UMMA5MajorELSS_0EEEST_NSQ_INSR_7ScaleInELSU_0EEESV_EEEEEENS4_6LayoutINS5_IJSD_SD_SD_EEENS5_IJNSA_ILi0EEES10_S10_EEEEENS5_IJNS4_10UnderscoreES13_S13_EEEEENS4_28SM100_TMA_2SM_LOAD_MULTICASTENS4_14ComposedLayoutINS4_7SwizzleILi1ELi4ELi3EEENS4_18smem_ptr_flag_bitsILi8EEENSY_INS5_IJNSA_ILi8EEESI_EEENS5_IJSI_SD_EEEEEEEvNS4_8identityENS4_18SM100_TMA_2SM_LOADES1G_vS1H_EENS_8epilogue10collective18CollectiveEpilogueINS1K_23Sm100TmaWarpSpecializedILi2ELi2ELi64ELb0ELb0EEEJNS5_IJSH_SH_SI_EEENS5_IJNSY_ISH_SD_EENSY_INSA_ILi64EEESD_EEEEESK_SL_SK_SL_NS1K_6fusion15FusionCallbacksIS1O_NS1U_17LinearCombinationISK_fSK_fLNS_15FloatRoundStyleE2EEES1P_S1T_JEEENS4_5SM1004TMEM4LOAD26SM100_TMEM_LOAD_32dp32b64xENS4_13SM90_TMA_LOADENS17_INS18_ILi2ELi4ELi3EEES1B_NSY_INS5_IJS1C_S1R_EEENS5_IJS1R_SD_EEEEEEENS4_39AutoVectorizingCopyWithAssumedAlignmentILi128EEENS4_14SM90_TMA_STOREES29_S2B_S2B_EEEvvEEEEvNT_6ParamsE --------------------------
	.section	.nv.shared._ZN7cutlass13device_kernelINS_4gemm6kernel13GemmUniversalIN4cute5tupleIJiiiiEEENS1_10collective13CollectiveMmaINS1_35MainloopSm100TmaUmmaWarpSpecializedILi32ELi2ELi4ENS5_IJNS4_1CILi2EEENSA_ILi4EEENSA_ILi1EEEEEEEENS5_IJNSA_ILi256EEENSA_ILi128EEENSA_ILi32EEEEEENS_12float_e5m2_tENS5_IJlSD_lEEESK_SL_NS4_8TiledMMAINS4_8MMA_AtomIJNS4_10MMA_TraitsINS4_25SM100_MMA_F8F6F4_2x1SM_SSEJSK_SK_fSG_SH_NS4_17integral_constantINS4_4UMMA5MajorELSS_0EEEST_NSQ_INSR_7ScaleInELSU_0EEESV_EEEEEENS4_6LayoutINS5_IJSD_SD_SD_EEENS5_IJNSA_ILi0EEES10_S10_EEEEENS5_IJNS4_10UnderscoreES13_S13_EEEEENS4_28SM100_TMA_2SM_LOAD_MULTICASTENS4_14ComposedLayoutINS4_7SwizzleILi1ELi4ELi3EEENS4_18smem_ptr_flag_bitsILi8EEENSY_INS5_IJNSA_ILi8EEESI_EEENS5_IJSI_SD_EEEEEEEvNS4_8identityENS4_18SM100_TMA_2SM_LOADES1G_vS1H_EENS_8epilogue10collective18CollectiveEpilogueINS1K_23Sm100TmaWarpSpecializedILi2ELi2ELi64ELb0ELb0EEEJNS5_IJSH_SH_SI_EEENS5_IJNSY_ISH_SD_EENSY_INSA_ILi64EEESD_EEEEESK_SL_SK_SL_NS1K_6fusion15FusionCallbacksIS1O_NS1U_17LinearCombinationISK_fSK_fLNS_15FloatRoundStyleE2EEES1P_S1T_JEEENS4_5SM1004TMEM4LOAD26SM100_TMEM_LOAD_32dp32b64xENS4_13SM90_TMA_LOADENS17_INS18_ILi2ELi4ELi3EEES1B_NSY_INS5_IJS1C_S1R_EEENS5_IJS1R_SD_EEEEEEENS4_39AutoVectorizingCopyWithAssumedAlignmentILi128EEENS4_14SM90_TMA_STOREES29_S2B_S2B_EEEvvEEEEvNT_6ParamsE,"aw",@nobits
	.sectionflags	@""
	.align	16
	.zero		1024


//--------------------- .nv.shared.reserved.0     --------------------------
	.section	.nv.shared.reserved.0,"aw",@nobits
	.weak		__nv_reservedSMEM_offset_0_alias
	.size		__nv_reservedSMEM_offset_0_alias, 0, 64
	.other		__nv_reservedSMEM_offset_0_alias,@"STO_CUDA_RESERVED_SHARED STV_DEFAULT"
__nv_reservedSMEM_offset_0_alias:
	.zero		0
.nv.shared.reserved.0:
	.zero		64
	.weak		__nv_reservedSMEM_tcgen05_partition
	.type		__nv_reservedSMEM_tcgen05_partition,@object
	.size		__nv_reservedSMEM_tcgen05_partition,(.L_0 - __nv_reservedSMEM_tcgen05_partition)
__nv_reservedSMEM_tcgen05_partition:
	.zero		32
.L_0:


//--------------------- .nv.global                --------------------------
	.section	.nv.global,"aw",@nobits
.nv.global:
	.type		_ZN40_INTERNAL_f8fa9a92_4_k_cu_8fec5934_313354cute1_E,@object
	.size		_ZN40_INTERNAL_f8fa9a92_4_k_cu_8fec5934_313354cute1_E,(_ZN40_INTERNAL_f8fa9a92_4_k_cu_8fec5934_313354cuda3std3__45__cpo6cbeginE - _ZN40_INTERNAL_f8fa9a92_4_k_cu_8fec5934_313354cute1_E)
_ZN40_INTERNAL_f8fa9a92_4_k_cu_8fec5934_313354cute1_E:
	.zero		1
	.type		_ZN40_INTERNAL_f8fa9a92_4_k_cu_8fec5934_313354cuda3std3__45__cpo6cbeginE,@object
	.size		_ZN40_INTERNAL_f8fa9a92_4_k_cu_8fec5934_313354cuda3std3__45__cpo6cbeginE,(_ZN40_INTERNAL_f8fa9a92_4_k_cu_8fec5934_313354cuda3std3__48in_placeE - _ZN40_INTERNAL_f8fa9a92_4_k_cu_8fec5934_313354cuda3std3__45__cpo6cbeginE)
_ZN40_INTERNAL_f8fa9a92_4_k_cu_8fec5934_313354cuda3std3__45__cpo6cbeginE:
	.zero		1
	.type		_ZN40_INTERNAL_f8fa9a92_4_k_cu_8fec5934_313354cuda3std3__48in_placeE,@object
	.size		_ZN40_INTERNAL_f8fa9a92_4_k_cu_8fec5934_313354cuda3std3__48in_placeE,(_ZN40_INTERNAL_f8fa9a92_4_k_cu_8fec5934_313354cuda3std6ranges3__45__cpo9iter_moveE - _ZN40_INTERNAL_f8fa9a92_4_k_cu_8fec5934_313354cuda3std3__48in_placeE)
_ZN40_INTERNAL_f8fa9a92_4_k_cu_8fec5934_313354cuda3std3__48in_placeE:
	.zero		1
	.type		_ZN40_INTERNAL_f8fa9a92_4_k_cu_8fec5934_313354cuda3std6ranges3__45__cpo9iter_moveE,@object
	.size		_ZN40_INTERNAL_f8fa9a92_4_k_cu_8fec5934_313354cuda3std6ranges3__45__cpo9iter_moveE,(_ZN40_INTERNAL_f8fa9a92_4_k_cu_8fec5934_313354cuda3std3__45__cpo5beginE - _ZN40_INTERNAL_f8fa9a92_4_k_cu_8fec5934_313354cuda3std6ranges3__45__cpo9iter_moveE)
_ZN40_INTERNAL_f8fa9a92_4_k_cu_8fec5934_313354cuda3std6ranges3__45__cpo9iter_moveE:
	.zero		1
	.type		_ZN40_INTERNAL_f8fa9a92_4_k_cu_8fec5934_313354cuda3std3__45__cpo5beginE,@object
	.size		_ZN40_INTERNAL_f8fa9a92_4_k_cu_8fec5934_313354cuda3std3__45__cpo5beginE,(_ZN40_INTERNAL_f8fa9a92_4_k_cu_8fec5934_313354cuda3std3__442_GLOBAL__N__f8fa9a92_4_k_cu_8fec5934_313356ignoreE - _ZN40_INTERNAL_f8fa9a92_4_k_cu_8fec5934_313354cuda3std3__45__cpo5beginE)
_ZN40_INTERNAL_f8fa9a92_4_k_cu_8fec5934_313354cuda3std3__45__cpo5beginE:
	.zero		1
	.type		_ZN40_INTERNAL_f8fa9a92_4_k_cu_8fec5934_313354cuda3std3__442_GLOBAL__N__f8fa9a92_4_k_cu_8fec5934_313356ignoreE,@object
	.size		_ZN40_INTERNAL_f8fa9a92_4_k_cu_8fec5934_313354cuda3std3__442_GLOBAL__N__f8fa9a92_4_k_cu_8fec5934_313356ignoreE,(_ZN40_INTERNAL_f8fa9a92_4_k_cu_8fec5934_313354cute7productE - _ZN40_INTERNAL_f8fa9a92_4_k_cu_8fec5934_313354cuda3std3__442_GLOBAL__N__f8fa9a92_4_k_cu_8fec5934_313356ignoreE)
_ZN40_INTERNAL_f8fa9a92_4_k_cu_8fec5934_313354cuda3std3__442_GLOBAL__N__f8fa9a92_4_k_cu_8fec5934_313356ignoreE:
	.zero		1
	.type		_ZN40_INTERNAL_f8fa9a92_4_k_cu_8fec5934_313354cute7productE,@object
	.size		_ZN40_INTERNAL_f8fa9a92_4_k_cu_8fec5934_313354cute7productE,(_ZN40_INTERNAL_f8fa9a92_4_k_cu_8fec5934_313354cuda3std3__45__cpo3endE - _ZN40_INTERNAL_f8fa9a92_4_k_cu_8fec5934_313354cute7productE)
_ZN40_INTERNAL_f8fa9a92_4_k_cu_8fec5934_313354cute7productE:
	.zero		1
	.type		_ZN40_INTERNAL_f8fa9a92_4_k_cu_8fec5934_313354cuda3std3__45__cpo3endE,@object
	.size		_ZN40_INTERNAL_f8fa9a92_4_k_cu_8fec5934_313354cuda3std3__45__cpo3endE,(_ZN40_INTERNAL_f8fa9a92_4_k_cu_8fec5934_313354cuda3std3__419piecewise_constructE - _ZN40_INTERNAL_f8fa9a92_4_k_cu_8fec5934_313354cuda3std3__45__cpo3endE)
_ZN40_INTERNAL_f8fa9a92_4_k_cu_8fec5934_313354cuda3std3__45__cpo3endE:
	.zero		1
	.type		_ZN40_INTERNAL_f8fa9a92_4_k_cu_8fec5934_313354cuda3std3__419piecewise_constructE,@object
	.size		_ZN40_INTERNAL_f8fa9a92_4_k_cu_8fec5934_313354cuda3std3__419piecewise_constructE,(_ZN40_INTERNAL_f8fa9a92_4_k_cu_8fec5934_313354cuda3std3__45__cpo4cendE - _ZN40_INTERNAL_f8fa9a92_4_k_cu_8fec5934_313354cuda3std3__419piecewise_constructE)
_ZN40_INTERNAL_f8fa9a92_4_k_cu_8fec5934_313354cuda3std3__419piecewise_constructE:
	.zero		1
	.type		_ZN40_INTERNAL_f8fa9a92_4_k_cu_8fec5934_313354cuda3std3__45__cpo4cendE,@object
	.size		_ZN40_INTERNAL_f8fa9a92_4_k_cu_8fec5934_313354cuda3std3__45__cpo4cendE,(_ZN40_INTERNAL_f8fa9a92_4_k_cu_8fec5934_313354cuda3std6ranges3__45__cpo4swapE - _ZN40_INTERNAL_f8fa9a92_4_k_cu_8fec5934_313354cuda3std3__45__cpo4cendE)
_ZN40_INTERNAL_f8fa9a92_4_k_cu_8fec5934_313354cuda3std3__45__cpo4cendE:
	.zero		1
	.type		_ZN40_INTERNAL_f8fa9a92_4_k_cu_8fec5934_313354cuda3std6ranges3__45__cpo4swapE,@object
	.size		_ZN40_INTERNAL_f8fa9a92_4_k_cu_8fec5934_313354cuda3std6ranges3__45__cpo4swapE,(.L_10 - _ZN40_INTERNAL_f8fa9a92_4_k_cu_8fec5934_313354cuda3std6ranges3__45__cpo4swapE)
_ZN40_INTERNAL_f8fa9a92_4_k_cu_8fec5934_313354cuda3std6ranges3__45__cpo4swapE:
	.zero		1
.L_10:


//--------------------- .nv.constant0._ZN7cutlass13device_kernelINS_4gemm6kernel13GemmUniversalIN4cute5tupleIJiiiiEEENS1_10collective13CollectiveMmaINS1_35MainloopSm100TmaUmmaWarpSpecializedILi32ELi2ELi4ENS5_IJNS4_1CILi2EEENSA_ILi4EEENSA_ILi1EEEEEEEENS5_IJNSA_ILi256EEENSA_ILi128EEENSA_ILi32EEEEEENS_12float_e5m2_tENS5_IJlSD_lEEESK_SL_NS4_8TiledMMAINS4_8MMA_AtomIJNS4_10MMA_TraitsINS4_25SM100_MMA_F8F6F4_2x1SM_SSEJSK_SK_fSG_SH_NS4_17integral_constantINS4_4UMMA5MajorELSS_0EEEST_NSQ_INSR_7ScaleInELSU_0EEESV_EEEEEENS4_6LayoutINS5_IJSD_SD_SD_EEENS5_IJNSA_ILi0EEES10_S10_EEEEENS5_IJNS4_10UnderscoreES13_S13_EEEEENS4_28SM100_TMA_2SM_LOAD_MULTICASTENS4_14ComposedLayoutINS4_7SwizzleILi1ELi4ELi3EEENS4_18smem_ptr_flag_bitsILi8EEENSY_INS5_IJNSA_ILi8EEESI_EEENS5_IJSI_SD_EEEEEEEvNS4_8identityENS4_18SM100_TMA_2SM_LOADES1G_vS1H_EENS_8epilogue10collective18CollectiveEpilogueINS1K_23Sm100TmaWarpSpecializedILi2ELi2ELi64ELb0ELb0EEEJNS5_IJSH_SH_SI_EEENS5_IJNSY_ISH_SD_EENSY_INSA_ILi64EEESD_EEEEESK_SL_SK_SL_NS1K_6fusion15FusionCallbacksIS1O_NS1U_17LinearCombinationISK_fSK_fLNS_15FloatRoundStyleE2EEES1P_S1T_JEEENS4_5SM1004TMEM4LOAD26SM100_TMEM_LOAD_32dp32b64xENS4_13SM90_TMA_LOADENS17_INS18_ILi2ELi4ELi3EEES1B_NSY_INS5_IJS1C_S1R_EEENS5_IJS1R_SD_EEEEEEENS4_39AutoVectorizingCopyWithAssumedAlignmentILi128EEENS4_14SM90_TMA_STOREES29_S2B_S2B_EEEvvEEEEvNT_6ParamsE --------------------------
	.section	.nv.constant0._ZN7cutlass13device_kernelINS_4gemm6kernel13GemmUniversalIN4cute5tupleIJiiiiEEENS1_10collective13CollectiveMmaINS1_35MainloopSm100TmaUmmaWarpSpecializedILi32ELi2ELi4ENS5_IJNS4_1CILi2EEENSA_ILi4EEENSA_ILi1EEEEEEEENS5_IJNSA_ILi256EEENSA_ILi128EEENSA_ILi32EEEEEENS_12float_e5m2_tENS5_IJlSD_lEEESK_SL_NS4_8TiledMMAINS4_8MMA_AtomIJNS4_10MMA_TraitsINS4_25SM100_MMA_F8F6F4_2x1SM_SSEJSK_SK_fSG_SH_NS4_17integral_constantINS4_4UMMA5MajorELSS_0EEEST_NSQ_INSR_7ScaleInELSU_0EEESV_EEEEEENS4_6LayoutINS5_IJSD_SD_SD_EEENS5_IJNSA_ILi0EEES10_S10_EEEEENS5_IJNS4_10UnderscoreES13_S13_EEEEENS4_28SM100_TMA_2SM_LOAD_MULTICASTENS4_14ComposedLayoutINS4_7SwizzleILi1ELi4ELi3EEENS4_18smem_ptr_flag_bitsILi8EEENSY_INS5_IJNSA_ILi8EEESI_EEENS5_IJSI_SD_EEEEEEEvNS4_8identityENS4_18SM100_TMA_2SM_LOADES1G_vS1H_EENS_8epilogue10collective18CollectiveEpilogueINS1K_23Sm100TmaWarpSpecializedILi2ELi2ELi64ELb0ELb0EEEJNS5_IJSH_SH_SI_EEENS5_IJNSY_ISH_SD_EENSY_INSA_ILi64EEESD_EEEEESK_SL_SK_SL_NS1K_6fusion15FusionCallbacksIS1O_NS1U_17LinearCombinationISK_fSK_fLNS_15FloatRoundStyleE2EEES1P_S1T_JEEENS4_5SM1004TMEM4LOAD26SM100_TMEM_LOAD_32dp32b64xENS4_13SM90_TMA_LOADENS17_INS18_ILi2ELi4ELi3EEES1B_NSY_INS5_IJS1C_S1R_EEENS5_IJS1R_SD_EEEEEEENS4_39AutoVectorizingCopyWithAssumedAlignmentILi128EEENS4_14SM90_TMA_STOREES29_S2B_S2B_EEEvvEEEEvNT_6ParamsE,"a",@progbits
	.sectionflags	@""
	.align	4
.nv.constant0._ZN7cutlass13device_kernelINS_4gemm6kernel13GemmUniversalIN4cute5tupleIJiiiiEEENS1_10collective13CollectiveMmaINS1_35MainloopSm100TmaUmmaWarpSpecializedILi32ELi2ELi4ENS5_IJNS4_1CILi2EEENSA_ILi4EEENSA_ILi1EEEEEEEENS5_IJNSA_ILi256EEENSA_ILi128EEENSA_ILi32EEEEEENS_12float_e5m2_tENS5_IJlSD_lEEESK_SL_NS4_8TiledMMAINS4_8MMA_AtomIJNS4_10MMA_TraitsINS4_25SM100_MMA_F8F6F4_2x1SM_SSEJSK_SK_fSG_SH_NS4_17integral_constantINS4_4UMMA5MajorELSS_0EEEST_NSQ_INSR_7ScaleInELSU_0EEESV_EEEEEENS4_6LayoutINS5_IJSD_SD_SD_EEENS5_IJNSA_ILi0EEES10_S10_EEEEENS5_IJNS4_10UnderscoreES13_S13_EEEEENS4_28SM100_TMA_2SM_LOAD_MULTICASTENS4_14ComposedLayoutINS4_7SwizzleILi1ELi4ELi3EEENS4_18smem_ptr_flag_bitsILi8EEENSY_INS5_IJNSA_ILi8EEESI_EEENS5_IJSI_SD_EEEEEEEvNS4_8identityENS4_18SM100_TMA_2SM_LOADES1G_vS1H_EENS_8epilogue10collective18CollectiveEpilogueINS1K_23Sm100TmaWarpSpecializedILi2ELi2ELi64ELb0ELb0EEEJNS5_IJSH_SH_SI_EEENS5_IJNSY_ISH_SD_EENSY_INSA_ILi64EEESD_EEEEESK_SL_SK_SL_NS1K_6fusion15FusionCallbacksIS1O_NS1U_17LinearCombinationISK_fSK_fLNS_15FloatRoundStyleE2EEES1P_S1T_JEEENS4_5SM1004TMEM4LOAD26SM100_TMEM_LOAD_32dp32b64xENS4_13SM90_TMA_LOADENS17_INS18_ILi2ELi4ELi3EEES1B_NSY_INS5_IJS1C_S1R_EEENS5_IJS1R_SD_EEEEEEENS4_39AutoVectorizingCopyWithAssumedAlignmentILi128EEENS4_14SM90_TMA_STOREES29_S2B_S2B_EEEvvEEEEvNT_6ParamsE:
	.zero		2944


//--------------------- SYMBOLS --------------------------

	.type		.nv.reservedSmem.offset0,@object
	.size		.nv.reservedSmem.offset0,0x4
	.type		.nv.reservedSmem.cap,@object
	.size		.nv.reservedSmem.cap,0x4
	.type		__assertfail,@function
